	.headerflags	@"EF_CUDA_TEXMODE_UNIFIED EF_CUDA_64BIT_ADDRESS EF_CUDA_SM86 EF_CUDA_VIRTUAL_SM(EF_CUDA_SM86)"
	.elftype	@"ET_EXEC"


//--------------------- .nv.info                  --------------------------
	.section	.nv.info,"",@"SHT_CUDA_INFO"
	.align	4


	//----- nvinfo : EIATTR_REGCOUNT
	.align		4
        /*0000*/ 	.byte	0x04, 0x2f
        /*0002*/ 	.short	(.L_3 - .L_2)
	.align		4
.L_2:
        /*0004*/ 	.word	index@(l2norm_fwd_kernel)
        /*0008*/ 	.word	0x000000ff


	//----- nvinfo : EIATTR_MAX_STACK_SIZE
	.align		4
.L_3:
        /*000c*/ 	.byte	0x04, 0x23
        /*000e*/ 	.short	(.L_5 - .L_4)
	.align		4
.L_4:
        /*0010*/ 	.word	index@(l2norm_fwd_kernel)
        /*0014*/ 	.word	0x00000000


	//----- nvinfo : EIATTR_MIN_STACK_SIZE
	.align		4
.L_5:
        /*0018*/ 	.byte	0x04, 0x12
        /*001a*/ 	.short	(.L_7 - .L_6)
	.align		4
.L_6:
        /*001c*/ 	.word	index@(l2norm_fwd_kernel)
        /*0020*/ 	.word	0x000002b0


	//----- nvinfo : EIATTR_FRAME_SIZE
	.align		4
.L_7:
        /*0024*/ 	.byte	0x04, 0x11
        /*0026*/ 	.short	(.L_9 - .L_8)
	.align		4
.L_8:
        /*0028*/ 	.word	index@(l2norm_fwd_kernel)
        /*002c*/ 	.word	0x000002b0
.L_9:


//--------------------- .nv.info.l2norm_fwd_kernel --------------------------
	.section	.nv.info.l2norm_fwd_kernel,"",@"SHT_CUDA_INFO"
	.align	4


	//----- nvinfo : EIATTR_CUDA_API_VERSION
	.align		4
        /*0000*/ 	.byte	0x04, 0x37
        /*0002*/ 	.short	(.L_11 - .L_10)
.L_10:
        /*0004*/ 	.word	0x0000007b


	//----- nvinfo : EIATTR_SW2861232_WAR
	.align		4
.L_11:
        /*0008*/ 	.byte	0x01, 0x35
	.zero		2


	//----- nvinfo : EIATTR_PARAM_CBANK
	.align		4
        /*000c*/ 	.byte	0x04, 0x0a
        /*000e*/ 	.short	(.L_13 - .L_12)
	.align		4
.L_12:
        /*0010*/ 	.word	index@(.nv.constant0.l2norm_fwd_kernel)
        /*0014*/ 	.short	0x0160
        /*0016*/ 	.short	0x001c


	//----- nvinfo : EIATTR_CBANK_PARAM_SIZE
	.align		4
.L_13:
        /*0018*/ 	.byte	0x03, 0x19
        /*001a*/ 	.short	0x001c


	//----- nvinfo : EIATTR_KPARAM_INFO
	.align		4
        /*001c*/ 	.byte	0x04, 0x17
        /*001e*/ 	.short	(.L_15 - .L_14)
.L_14:
        /*0020*/ 	.word	0x00000000
        /*0024*/ 	.short	0x0003
        /*0026*/ 	.short	0x0018
        /*0028*/ 	.byte	0x00, 0xf0, 0x11, 0x00


	//----- nvinfo : EIATTR_KPARAM_INFO
	.align		4
.L_15:
        /*002c*/ 	.byte	0x04, 0x17
        /*002e*/ 	.short	(.L_17 - .L_16)
.L_16:
        /*0030*/ 	.word	0x00000000
        /*0034*/ 	.short	0x0002
        /*0036*/ 	.short	0x0010
        /*0038*/ 	.byte	0x00, 0xf0, 0x21, 0x00


	//----- nvinfo : EIATTR_KPARAM_INFO
	.align		4
.L_17:
        /*003c*/ 	.byte	0x04, 0x17
        /*003e*/ 	.short	(.L_19 - .L_18)
.L_18:
        /*0040*/ 	.word	0x00000000
        /*0044*/ 	.short	0x0001
        /*0046*/ 	.short	0x0008
        /*0048*/ 	.byte	0x00, 0xf0, 0x21, 0x00


	//----- nvinfo : EIATTR_KPARAM_INFO
	.align		4
.L_19:
        /*004c*/ 	.byte	0x04, 0x17
        /*004e*/ 	.short	(.L_21 - .L_20)
.L_20:
        /*0050*/ 	.word	0x00000000
        /*0054*/ 	.short	0x0000
        /*0056*/ 	.short	0x0000
        /*0058*/ 	.byte	0x00, 0xf0, 0x21, 0x00


	//----- nvinfo : EIATTR_MAXREG_COUNT
	.align		4
.L_21:
        /*005c*/ 	.byte	0x03, 0x1b
        /*005e*/ 	.short	0x00ff


	//----- nvinfo : EIATTR_COOP_GROUP_MASK_REGIDS
	.align		4
        /*0060*/ 	.byte	0x04, 0x29
        /*0062*/ 	.short	(.L_23 - .L_22)


	//   ....[0]....
.L_22:
        /*0064*/ 	.word	0xffffffff


	//   ....[1]....
        /*0068*/ 	.word	0xffffffff


	//   ....[2]....
        /*006c*/ 	.word	0xffffffff


	//   ....[3]....
        /*0070*/ 	.word	0xffffffff


	//   ....[4]....
        /*0074*/ 	.word	0xffffffff


	//   ....[5]....
        /*0078*/ 	.word	0xffffffff


	//   ....[6]....
        /*007c*/ 	.word	0xffffffff


	//   ....[7]....
        /*0080*/ 	.word	0xffffffff


	//   ....[8]....
        /*0084*/ 	.word	0xffffffff


	//   ....[9]....
        /*0088*/ 	.word	0xffffffff


	//   ....[10]....
        /*008c*/ 	.word	0xffffffff


	//   ....[11]....
        /*0090*/ 	.word	0xffffffff


	//   ....[12]....
        /*0094*/ 	.word	0xffffffff


	//   ....[13]....
        /*0098*/ 	.word	0xffffffff


	//   ....[14]....
        /*009c*/ 	.word	0xffffffff


	//   ....[15]....
        /*00a0*/ 	.word	0xffffffff


	//   ....[16]....
        /*00a4*/ 	.word	0xffffffff


	//   ....[17]....
        /*00a8*/ 	.word	0xffffffff


	//   ....[18]....
        /*00ac*/ 	.word	0xffffffff


	//   ....[19]....
        /*00b0*/ 	.word	0xffffffff


	//   ....[20]....
        /*00b4*/ 	.word	0xffffffff


	//   ....[21]....
        /*00b8*/ 	.word	0xffffffff


	//   ....[22]....
        /*00bc*/ 	.word	0xffffffff


	//   ....[23]....
        /*00c0*/ 	.word	0xffffffff


	//   ....[24]....
        /*00c4*/ 	.word	0xffffffff


	//   ....[25]....
        /*00c8*/ 	.word	0xffffffff


	//   ....[26]....
        /*00cc*/ 	.word	0xffffffff


	//   ....[27]....
        /*00d0*/ 	.word	0xffffffff


	//   ....[28]....
        /*00d4*/ 	.word	0xffffffff


	//   ....[29]....
        /*00d8*/ 	.word	0xffffffff


	//   ....[30]....
        /*00dc*/ 	.word	0xffffffff


	//   ....[31]....
        /*00e0*/ 	.word	0xffffffff


	//   ....[32]....
        /*00e4*/ 	.word	0xffffffff


	//   ....[33]....
        /*00e8*/ 	.word	0xffffffff


	//   ....[34]....
        /*00ec*/ 	.word	0xffffffff


	//   ....[35]....
        /*00f0*/ 	.word	0xffffffff


	//   ....[36]....
        /*00f4*/ 	.word	0xffffffff


	//   ....[37]....
        /*00f8*/ 	.word	0xffffffff


	//   ....[38]....
        /*00fc*/ 	.word	0xffffffff


	//   ....[39]....
        /*0100*/ 	.word	0xffffffff


	//   ....[40]....
        /*0104*/ 	.word	0xffffffff


	//   ....[41]....
        /*0108*/ 	.word	0xffffffff


	//   ....[42]....
        /*010c*/ 	.word	0xffffffff


	//   ....[43]....
        /*0110*/ 	.word	0xffffffff


	//   ....[44]....
        /*0114*/ 	.word	0xffffffff


	//   ....[45]....
        /*0118*/ 	.word	0xffffffff


	//   ....[46]....
        /*011c*/ 	.word	0xffffffff


	//   ....[47]....
        /*0120*/ 	.word	0xffffffff


	//   ....[48]....
        /*0124*/ 	.word	0xffffffff


	//   ....[49]....
        /*0128*/ 	.word	0xffffffff


	//   ....[50]....
        /*012c*/ 	.word	0xffffffff


	//   ....[51]....
        /*0130*/ 	.word	0xffffffff


	//   ....[52]....
        /*0134*/ 	.word	0xffffffff


	//   ....[53]....
        /*0138*/ 	.word	0xffffffff


	//   ....[54]....
        /*013c*/ 	.word	0xffffffff


	//   ....[55]....
        /*0140*/ 	.word	0xffffffff


	//   ....[56]....
        /*0144*/ 	.word	0xffffffff


	//   ....[57]....
        /*0148*/ 	.word	0xffffffff


	//   ....[58]....
        /*014c*/ 	.word	0xffffffff


	//   ....[59]....
        /*0150*/ 	.word	0xffffffff


	//   ....[60]....
        /*0154*/ 	.word	0xffffffff


	//   ....[61]....
        /*0158*/ 	.word	0xffffffff


	//   ....[62]....
        /*015c*/ 	.word	0xffffffff


	//   ....[63]....
        /*0160*/ 	.word	0xffffffff


	//   ....[64]....
        /*0164*/ 	.word	0xffffffff


	//   ....[65]....
        /*0168*/ 	.word	0xffffffff


	//   ....[66]....
        /*016c*/ 	.word	0xffffffff


	//   ....[67]....
        /*0170*/ 	.word	0xffffffff


	//   ....[68]....
        /*0174*/ 	.word	0xffffffff


	//   ....[69]....
        /*0178*/ 	.word	0xffffffff


	//   ....[70]....
        /*017c*/ 	.word	0xffffffff


	//   ....[71]....
        /*0180*/ 	.word	0xffffffff


	//   ....[72]....
        /*0184*/ 	.word	0xffffffff


	//   ....[73]....
        /*0188*/ 	.word	0xffffffff


	//   ....[74]....
        /*018c*/ 	.word	0xffffffff


	//   ....[75]....
        /*0190*/ 	.word	0xffffffff


	//   ....[76]....
        /*0194*/ 	.word	0xffffffff


	//   ....[77]....
        /*0198*/ 	.word	0xffffffff


	//   ....[78]....
        /*019c*/ 	.word	0xffffffff


	//   ....[79]....
        /*01a0*/ 	.word	0xffffffff


	//   ....[80]....
        /*01a4*/ 	.word	0xffffffff


	//   ....[81]....
        /*01a8*/ 	.word	0xffffffff


	//   ....[82]....
        /*01ac*/ 	.word	0xffffffff


	//   ....[83]....
        /*01b0*/ 	.word	0xffffffff


	//   ....[84]....
        /*01b4*/ 	.word	0xffffffff


	//   ....[85]....
        /*01b8*/ 	.word	0xffffffff


	//   ....[86]....
        /*01bc*/ 	.word	0xffffffff


	//   ....[87]....
        /*01c0*/ 	.word	0xffffffff


	//   ....[88]....
        /*01c4*/ 	.word	0xffffffff


	//   ....[89]....
        /*01c8*/ 	.word	0xffffffff


	//   ....[90]....
        /*01cc*/ 	.word	0xffffffff


	//   ....[91]....
        /*01d0*/ 	.word	0xffffffff


	//   ....[92]....
        /*01d4*/ 	.word	0xffffffff


	//   ....[93]....
        /*01d8*/ 	.word	0xffffffff


	//   ....[94]....
        /*01dc*/ 	.word	0xffffffff


	//   ....[95]....
        /*01e0*/ 	.word	0xffffffff


	//   ....[96]....
        /*01e4*/ 	.word	0xffffffff


	//   ....[97]....
        /*01e8*/ 	.word	0xffffffff


	//   ....[98]....
        /*01ec*/ 	.word	0xffffffff


	//   ....[99]....
        /*01f0*/ 	.word	0xffffffff


	//   ....[100]....
        /*01f4*/ 	.word	0xffffffff


	//   ....[101]....
        /*01f8*/ 	.word	0xffffffff


	//   ....[102]....
        /*01fc*/ 	.word	0xffffffff


	//   ....[103]....
        /*0200*/ 	.word	0xffffffff


	//   ....[104]....
        /*0204*/ 	.word	0xffffffff


	//   ....[105]....
        /*0208*/ 	.word	0xffffffff


	//   ....[106]....
        /*020c*/ 	.word	0xffffffff


	//   ....[107]....
        /*0210*/ 	.word	0xffffffff


	//   ....[108]....
        /*0214*/ 	.word	0xffffffff


	//   ....[109]....
        /*0218*/ 	.word	0xffffffff


	//   ....[110]....
        /*021c*/ 	.word	0xffffffff


	//   ....[111]....
        /*0220*/ 	.word	0xffffffff


	//   ....[112]....
        /*0224*/ 	.word	0xffffffff


	//   ....[113]....
        /*0228*/ 	.word	0xffffffff


	//   ....[114]....
        /*022c*/ 	.word	0xffffffff


	//   ....[115]....
        /*0230*/ 	.word	0xffffffff


	//   ....[116]....
        /*0234*/ 	.word	0xffffffff


	//   ....[117]....
        /*0238*/ 	.word	0xffffffff


	//   ....[118]....
        /*023c*/ 	.word	0xffffffff


	//   ....[119]....
        /*0240*/ 	.word	0xffffffff


	//   ....[120]....
        /*0244*/ 	.word	0xffffffff


	//   ....[121]....
        /*0248*/ 	.word	0xffffffff


	//   ....[122]....
        /*024c*/ 	.word	0xffffffff


	//   ....[123]....
        /*0250*/ 	.word	0xffffffff


	//   ....[124]....
        /*0254*/ 	.word	0xffffffff


	//   ....[125]....
        /*0258*/ 	.word	0xffffffff


	//   ....[126]....
        /*025c*/ 	.word	0xffffffff


	//   ....[127]....
        /*0260*/ 	.word	0xffffffff


	//   ....[128]....
        /*0264*/ 	.word	0xffffffff


	//   ....[129]....
        /*0268*/ 	.word	0xffffffff


	//   ....[130]....
        /*026c*/ 	.word	0xffffffff


	//   ....[131]....
        /*0270*/ 	.word	0xffffffff


	//   ....[132]....
        /*0274*/ 	.word	0xffffffff


	//   ....[133]....
        /*0278*/ 	.word	0xffffffff


	//   ....[134]....
        /*027c*/ 	.word	0xffffffff


	//   ....[135]....
        /*0280*/ 	.word	0xffffffff


	//   ....[136]....
        /*0284*/ 	.word	0xffffffff


	//   ....[137]....
        /*0288*/ 	.word	0xffffffff


	//   ....[138]....
        /*028c*/ 	.word	0xffffffff


	//   ....[139]....
        /*0290*/ 	.word	0xffffffff


	//   ....[140]....
        /*0294*/ 	.word	0xffffffff


	//   ....[141]....
        /*0298*/ 	.word	0xffffffff


	//   ....[142]....
        /*029c*/ 	.word	0xffffffff


	//   ....[143]....
        /*02a0*/ 	.word	0xffffffff


	//   ....[144]....
        /*02a4*/ 	.word	0xffffffff


	//   ....[145]....
        /*02a8*/ 	.word	0xffffffff


	//   ....[146]....
        /*02ac*/ 	.word	0xffffffff


	//   ....[147]....
        /*02b0*/ 	.word	0xffffffff


	//   ....[148]....
        /*02b4*/ 	.word	0xffffffff


	//   ....[149]....
        /*02b8*/ 	.word	0xffffffff


	//   ....[150]....
        /*02bc*/ 	.word	0xffffffff


	//   ....[151]....
        /*02c0*/ 	.word	0xffffffff


	//   ....[152]....
        /*02c4*/ 	.word	0xffffffff


	//   ....[153]....
        /*02c8*/ 	.word	0xffffffff


	//   ....[154]....
        /*02cc*/ 	.word	0xffffffff


	//   ....[155]....
        /*02d0*/ 	.word	0xffffffff


	//   ....[156]....
        /*02d4*/ 	.word	0xffffffff


	//   ....[157]....
        /*02d8*/ 	.word	0xffffffff


	//   ....[158]....
        /*02dc*/ 	.word	0xffffffff


	//   ....[159]....
        /*02e0*/ 	.word	0xffffffff


	//   ....[160]....
        /*02e4*/ 	.word	0xffffffff


	//   ....[161]....
        /*02e8*/ 	.word	0xffffffff


	//   ....[162]....
        /*02ec*/ 	.word	0xffffffff


	//   ....[163]....
        /*02f0*/ 	.word	0xffffffff


	//   ....[164]....
        /*02f4*/ 	.word	0xffffffff


	//   ....[165]....
        /*02f8*/ 	.word	0xffffffff


	//   ....[166]....
        /*02fc*/ 	.word	0xffffffff


	//   ....[167]....
        /*0300*/ 	.word	0xffffffff


	//   ....[168]....
        /*0304*/ 	.word	0xffffffff


	//   ....[169]....
        /*0308*/ 	.word	0xffffffff


	//   ....[170]....
        /*030c*/ 	.word	0xffffffff


	//   ....[171]....
        /*0310*/ 	.word	0xffffffff


	//   ....[172]....
        /*0314*/ 	.word	0xffffffff


	//   ....[173]....
        /*0318*/ 	.word	0xffffffff


	//   ....[174]....
        /*031c*/ 	.word	0xffffffff


	//   ....[175]....
        /*0320*/ 	.word	0xffffffff


	//   ....[176]....
        /*0324*/ 	.word	0xffffffff


	//   ....[177]....
        /*0328*/ 	.word	0xffffffff


	//   ....[178]....
        /*032c*/ 	.word	0xffffffff


	//   ....[179]....
        /*0330*/ 	.word	0xffffffff


	//   ....[180]....
        /*0334*/ 	.word	0xffffffff


	//   ....[181]....
        /*0338*/ 	.word	0xffffffff


	//   ....[182]....
        /*033c*/ 	.word	0xffffffff


	//   ....[183]....
        /*0340*/ 	.word	0xffffffff


	//   ....[184]....
        /*0344*/ 	.word	0xffffffff


	//   ....[185]....
        /*0348*/ 	.word	0xffffffff


	//   ....[186]....
        /*034c*/ 	.word	0xffffffff


	//   ....[187]....
        /*0350*/ 	.word	0xffffffff


	//   ....[188]....
        /*0354*/ 	.word	0xffffffff


	//   ....[189]....
        /*0358*/ 	.word	0xffffffff


	//   ....[190]....
        /*035c*/ 	.word	0xffffffff


	//   ....[191]....
        /*0360*/ 	.word	0xffffffff


	//   ....[192]....
        /*0364*/ 	.word	0xffffffff


	//   ....[193]....
        /*0368*/ 	.word	0xffffffff


	//   ....[194]....
        /*036c*/ 	.word	0xffffffff


	//   ....[195]....
        /*0370*/ 	.word	0xffffffff


	//   ....[196]....
        /*0374*/ 	.word	0xffffffff


	//   ....[197]....
        /*0378*/ 	.word	0xffffffff


	//   ....[198]....
        /*037c*/ 	.word	0xffffffff


	//   ....[199]....
        /*0380*/ 	.word	0xffffffff


	//   ....[200]....
        /*0384*/ 	.word	0xffffffff


	//   ....[201]....
        /*0388*/ 	.word	0xffffffff


	//   ....[202]....
        /*038c*/ 	.word	0xffffffff


	//   ....[203]....
        /*0390*/ 	.word	0xffffffff


	//   ....[204]....
        /*0394*/ 	.word	0xffffffff


	//   ....[205]....
        /*0398*/ 	.word	0xffffffff


	//   ....[206]....
        /*039c*/ 	.word	0xffffffff


	//   ....[207]....
        /*03a0*/ 	.word	0xffffffff


	//   ....[208]....
        /*03a4*/ 	.word	0xffffffff


	//   ....[209]....
        /*03a8*/ 	.word	0xffffffff


	//   ....[210]....
        /*03ac*/ 	.word	0xffffffff


	//   ....[211]....
        /*03b0*/ 	.word	0xffffffff


	//   ....[212]....
        /*03b4*/ 	.word	0xffffffff


	//   ....[213]....
        /*03b8*/ 	.word	0xffffffff


	//   ....[214]....
        /*03bc*/ 	.word	0xffffffff


	//   ....[215]....
        /*03c0*/ 	.word	0xffffffff


	//   ....[216]....
        /*03c4*/ 	.word	0xffffffff


	//   ....[217]....
        /*03c8*/ 	.word	0xffffffff


	//   ....[218]....
        /*03cc*/ 	.word	0xffffffff


	//   ....[219]....
        /*03d0*/ 	.word	0xffffffff


	//   ....[220]....
        /*03d4*/ 	.word	0xffffffff


	//   ....[221]....
        /*03d8*/ 	.word	0xffffffff


	//   ....[222]....
        /*03dc*/ 	.word	0xffffffff


	//   ....[223]....
        /*03e0*/ 	.word	0xffffffff


	//   ....[224]....
        /*03e4*/ 	.word	0xffffffff


	//   ....[225]....
        /*03e8*/ 	.word	0xffffffff


	//   ....[226]....
        /*03ec*/ 	.word	0xffffffff


	//   ....[227]....
        /*03f0*/ 	.word	0xffffffff


	//   ....[228]....
        /*03f4*/ 	.word	0xffffffff


	//   ....[229]....
        /*03f8*/ 	.word	0xffffffff


	//   ....[230]....
        /*03fc*/ 	.word	0xffffffff


	//   ....[231]....
        /*0400*/ 	.word	0xffffffff


	//   ....[232]....
        /*0404*/ 	.word	0xffffffff


	//   ....[233]....
        /*0408*/ 	.word	0xffffffff


	//   ....[234]....
        /*040c*/ 	.word	0xffffffff


	//   ....[235]....
        /*0410*/ 	.word	0xffffffff


	//   ....[236]....
        /*0414*/ 	.word	0xffffffff


	//   ....[237]....
        /*0418*/ 	.word	0xffffffff


	//   ....[238]....
        /*041c*/ 	.word	0xffffffff


	//   ....[239]....
        /*0420*/ 	.word	0xffffffff


	//   ....[240]....
        /*0424*/ 	.word	0xffffffff


	//   ....[241]....
        /*0428*/ 	.word	0xffffffff


	//   ....[242]....
        /*042c*/ 	.word	0xffffffff


	//   ....[243]....
        /*0430*/ 	.word	0xffffffff


	//   ....[244]....
        /*0434*/ 	.word	0xffffffff


	//   ....[245]....
        /*0438*/ 	.word	0xffffffff


	//   ....[246]....
        /*043c*/ 	.word	0xffffffff


	//   ....[247]....
        /*0440*/ 	.word	0xffffffff


	//   ....[248]....
        /*0444*/ 	.word	0xffffffff


	//   ....[249]....
        /*0448*/ 	.word	0xffffffff


	//   ....[250]....
        /*044c*/ 	.word	0xffffffff


	//   ....[251]....
        /*0450*/ 	.word	0xffffffff


	//   ....[252]....
        /*0454*/ 	.word	0xffffffff


	//   ....[253]....
        /*0458*/ 	.word	0xffffffff


	//   ....[254]....
        /*045c*/ 	.word	0xffffffff


	//   ....[255]....
        /*0460*/ 	.word	0xffffffff


	//----- nvinfo : EIATTR_COOP_GROUP_INSTR_OFFSETS
	.align		4
.L_23:
        /*0464*/ 	.byte	0x04, 0x28
        /*0466*/ 	.short	(.L_25 - .L_24)


	//   ....[0]....
.L_24:
        /*0468*/ 	.word	0x00000c10


	//   ....[1]....
        /*046c*/ 	.word	0x00000d10


	//   ....[2]....
        /*0470*/ 	.word	0x00000e10


	//   ....[3]....
        /*0474*/ 	.word	0x00000f10


	//   ....[4]....
        /*0478*/ 	.word	0x000048d0


	//   ....[5]....
        /*047c*/ 	.word	0x000048f0


	//   ....[6]....
        /*0480*/ 	.word	0x00004910


	//   ....[7]....
        /*0484*/ 	.word	0x00004930


	//   ....[8]....
        /*0488*/ 	.word	0x00004c70


	//   ....[9]....
        /*048c*/ 	.word	0x00004c90


	//   ....[10]....
        /*0490*/ 	.word	0x00004cb0


	//   ....[11]....
        /*0494*/ 	.word	0x00004cd0


	//   ....[12]....
        /*0498*/ 	.word	0x00005000


	//   ....[13]....
        /*049c*/ 	.word	0x00005020


	//   ....[14]....
        /*04a0*/ 	.word	0x00005040


	//   ....[15]....
        /*04a4*/ 	.word	0x00005060


	//   ....[16]....
        /*04a8*/ 	.word	0x00005360


	//   ....[17]....
        /*04ac*/ 	.word	0x00005380


	//   ....[18]....
        /*04b0*/ 	.word	0x000053a0


	//   ....[19]....
        /*04b4*/ 	.word	0x000053c0


	//   ....[20]....
        /*04b8*/ 	.word	0x00005700


	//   ....[21]....
        /*04bc*/ 	.word	0x00005720


	//   ....[22]....
        /*04c0*/ 	.word	0x00005740


	//   ....[23]....
        /*04c4*/ 	.word	0x00005760


	//   ....[24]....
        /*04c8*/ 	.word	0x00005a60


	//   ....[25]....
        /*04cc*/ 	.word	0x00005a80


	//   ....[26]....
        /*04d0*/ 	.word	0x00005aa0


	//   ....[27]....
        /*04d4*/ 	.word	0x00005ac0


	//   ....[28]....
        /*04d8*/ 	.word	0x00005dc0


	//   ....[29]....
        /*04dc*/ 	.word	0x00005de0


	//   ....[30]....
        /*04e0*/ 	.word	0x00005e00


	//   ....[31]....
        /*04e4*/ 	.word	0x00005e20


	//   ....[32]....
        /*04e8*/ 	.word	0x00006100


	//   ....[33]....
        /*04ec*/ 	.word	0x00006120


	//   ....[34]....
        /*04f0*/ 	.word	0x00006140


	//   ....[35]....
        /*04f4*/ 	.word	0x00006160


	//   ....[36]....
        /*04f8*/ 	.word	0x00006450


	//   ....[37]....
        /*04fc*/ 	.word	0x00006470


	//   ....[38]....
        /*0500*/ 	.word	0x00006490


	//   ....[39]....
        /*0504*/ 	.word	0x000064b0


	//   ....[40]....
        /*0508*/ 	.word	0x00006790


	//   ....[41]....
        /*050c*/ 	.word	0x000067b0


	//   ....[42]....
        /*0510*/ 	.word	0x000067d0


	//   ....[43]....
        /*0514*/ 	.word	0x000067f0


	//   ....[44]....
        /*0518*/ 	.word	0x00006ad0


	//   ....[45]....
        /*051c*/ 	.word	0x00006af0


	//   ....[46]....
        /*0520*/ 	.word	0x00006b10


	//   ....[47]....
        /*0524*/ 	.word	0x00006b30


	//   ....[48]....
        /*0528*/ 	.word	0x00006e10


	//   ....[49]....
        /*052c*/ 	.word	0x00006e30


	//   ....[50]....
        /*0530*/ 	.word	0x00006e50


	//   ....[51]....
        /*0534*/ 	.word	0x00006e70


	//   ....[52]....
        /*0538*/ 	.word	0x00007140


	//   ....[53]....
        /*053c*/ 	.word	0x00007160


	//   ....[54]....
        /*0540*/ 	.word	0x00007180


	//   ....[55]....
        /*0544*/ 	.word	0x000071a0


	//   ....[56]....
        /*0548*/ 	.word	0x00007490


	//   ....[57]....
        /*054c*/ 	.word	0x000074b0


	//   ....[58]....
        /*0550*/ 	.word	0x000074d0


	//   ....[59]....
        /*0554*/ 	.word	0x000074f0


	//   ....[60]....
        /*0558*/ 	.word	0x000077d0


	//   ....[61]....
        /*055c*/ 	.word	0x000077f0


	//   ....[62]....
        /*0560*/ 	.word	0x00007810


	//   ....[63]....
        /*0564*/ 	.word	0x00007830


	//   ....[64]....
        /*0568*/ 	.word	0x00007b20


	//   ....[65]....
        /*056c*/ 	.word	0x00007b40


	//   ....[66]....
        /*0570*/ 	.word	0x00007b60


	//   ....[67]....
        /*0574*/ 	.word	0x00007b80


	//   ....[68]....
        /*0578*/ 	.word	0x00007e60


	//   ....[69]....
        /*057c*/ 	.word	0x00007e80


	//   ....[70]....
        /*0580*/ 	.word	0x00007ea0


	//   ....[71]....
        /*0584*/ 	.word	0x00007ec0


	//   ....[72]....
        /*0588*/ 	.word	0x000081a0


	//   ....[73]....
        /*058c*/ 	.word	0x000081c0


	//   ....[74]....
        /*0590*/ 	.word	0x000081e0


	//   ....[75]....
        /*0594*/ 	.word	0x00008200


	//   ....[76]....
        /*0598*/ 	.word	0x000084e0


	//   ....[77]....
        /*059c*/ 	.word	0x00008500


	//   ....[78]....
        /*05a0*/ 	.word	0x00008520


	//   ....[79]....
        /*05a4*/ 	.word	0x00008540


	//   ....[80]....
        /*05a8*/ 	.word	0x00008820


	//   ....[81]....
        /*05ac*/ 	.word	0x00008840


	//   ....[82]....
        /*05b0*/ 	.word	0x00008860


	//   ....[83]....
        /*05b4*/ 	.word	0x00008880


	//   ....[84]....
        /*05b8*/ 	.word	0x00008b60


	//   ....[85]....
        /*05bc*/ 	.word	0x00008b80


	//   ....[86]....
        /*05c0*/ 	.word	0x00008ba0


	//   ....[87]....
        /*05c4*/ 	.word	0x00008bc0


	//   ....[88]....
        /*05c8*/ 	.word	0x00008ea0


	//   ....[89]....
        /*05cc*/ 	.word	0x00008ec0


	//   ....[90]....
        /*05d0*/ 	.word	0x00008ee0


	//   ....[91]....
        /*05d4*/ 	.word	0x00008f00


	//   ....[92]....
        /*05d8*/ 	.word	0x000091e0


	//   ....[93]....
        /*05dc*/ 	.word	0x00009200


	//   ....[94]....
        /*05e0*/ 	.word	0x00009220


	//   ....[95]....
        /*05e4*/ 	.word	0x00009240


	//   ....[96]....
        /*05e8*/ 	.word	0x00009520


	//   ....[97]....
        /*05ec*/ 	.word	0x00009540


	//   ....[98]....
        /*05f0*/ 	.word	0x00009560


	//   ....[99]....
        /*05f4*/ 	.word	0x00009580


	//   ....[100]....
        /*05f8*/ 	.word	0x00009860


	//   ....[101]....
        /*05fc*/ 	.word	0x00009880


	//   ....[102]....
        /*0600*/ 	.word	0x000098a0


	//   ....[103]....
        /*0604*/ 	.word	0x000098c0


	//   ....[104]....
        /*0608*/ 	.word	0x00009ba0


	//   ....[105]....
        /*060c*/ 	.word	0x00009bc0


	//   ....[106]....
        /*0610*/ 	.word	0x00009be0


	//   ....[107]....
        /*0614*/ 	.word	0x00009c00


	//   ....[108]....
        /*0618*/ 	.word	0x00009ee0


	//   ....[109]....
        /*061c*/ 	.word	0x00009f00


	//   ....[110]....
        /*0620*/ 	.word	0x00009f20


	//   ....[111]....
        /*0624*/ 	.word	0x00009f40


	//   ....[112]....
        /*0628*/ 	.word	0x0000a220


	//   ....[113]....
        /*062c*/ 	.word	0x0000a240


	//   ....[114]....
        /*0630*/ 	.word	0x0000a260


	//   ....[115]....
        /*0634*/ 	.word	0x0000a280


	//   ....[116]....
        /*0638*/ 	.word	0x0000a540


	//   ....[117]....
        /*063c*/ 	.word	0x0000a560


	//   ....[118]....
        /*0640*/ 	.word	0x0000a580


	//   ....[119]....
        /*0644*/ 	.word	0x0000a5a0


	//   ....[120]....
        /*0648*/ 	.word	0x0000a880


	//   ....[121]....
        /*064c*/ 	.word	0x0000a8a0


	//   ....[122]....
        /*0650*/ 	.word	0x0000a8c0


	//   ....[123]....
        /*0654*/ 	.word	0x0000a8e0


	//   ....[124]....
        /*0658*/ 	.word	0x0000ab90


	//   ....[125]....
        /*065c*/ 	.word	0x0000abb0


	//   ....[126]....
        /*0660*/ 	.word	0x0000abd0


	//   ....[127]....
        /*0664*/ 	.word	0x0000abf0


	//   ....[128]....
        /*0668*/ 	.word	0x0000aed0


	//   ....[129]....
        /*066c*/ 	.word	0x0000aef0


	//   ....[130]....
        /*0670*/ 	.word	0x0000af10


	//   ....[131]....
        /*0674*/ 	.word	0x0000af30


	//   ....[132]....
        /*0678*/ 	.word	0x0000b200


	//   ....[133]....
        /*067c*/ 	.word	0x0000b220


	//   ....[134]....
        /*0680*/ 	.word	0x0000b240


	//   ....[135]....
        /*0684*/ 	.word	0x0000b260


	//   ....[136]....
        /*0688*/ 	.word	0x0000b540


	//   ....[137]....
        /*068c*/ 	.word	0x0000b560


	//   ....[138]....
        /*0690*/ 	.word	0x0000b580


	//   ....[139]....
        /*0694*/ 	.word	0x0000b5a0


	//   ....[140]....
        /*0698*/ 	.word	0x0000b880


	//   ....[141]....
        /*069c*/ 	.word	0x0000b8a0


	//   ....[142]....
        /*06a0*/ 	.word	0x0000b8c0


	//   ....[143]....
        /*06a4*/ 	.word	0x0000b8e0


	//   ....[144]....
        /*06a8*/ 	.word	0x0000bbc0


	//   ....[145]....
        /*06ac*/ 	.word	0x0000bbe0


	//   ....[146]....
        /*06b0*/ 	.word	0x0000bc00


	//   ....[147]....
        /*06b4*/ 	.word	0x0000bc20


	//   ....[148]....
        /*06b8*/ 	.word	0x0000bf00


	//   ....[149]....
        /*06bc*/ 	.word	0x0000bf20


	//   ....[150]....
        /*06c0*/ 	.word	0x0000bf40


	//   ....[151]....
        /*06c4*/ 	.word	0x0000bf60


	//   ....[152]....
        /*06c8*/ 	.word	0x0000c240


	//   ....[153]....
        /*06cc*/ 	.word	0x0000c260


	//   ....[154]....
        /*06d0*/ 	.word	0x0000c280


	//   ....[155]....
        /*06d4*/ 	.word	0x0000c2a0


	//   ....[156]....
        /*06d8*/ 	.word	0x0000c580


	//   ....[157]....
        /*06dc*/ 	.word	0x0000c5a0


	//   ....[158]....
        /*06e0*/ 	.word	0x0000c5c0


	//   ....[159]....
        /*06e4*/ 	.word	0x0000c5e0


	//   ....[160]....
        /*06e8*/ 	.word	0x0000c8c0


	//   ....[161]....
        /*06ec*/ 	.word	0x0000c8e0


	//   ....[162]....
        /*06f0*/ 	.word	0x0000c900


	//   ....[163]....
        /*06f4*/ 	.word	0x0000c920


	//   ....[164]....
        /*06f8*/ 	.word	0x0000cc00


	//   ....[165]....
        /*06fc*/ 	.word	0x0000cc20


	//   ....[166]....
        /*0700*/ 	.word	0x0000cc40


	//   ....[167]....
        /*0704*/ 	.word	0x0000cc60


	//   ....[168]....
        /*0708*/ 	.word	0x0000cf40


	//   ....[169]....
        /*070c*/ 	.word	0x0000cf60


	//   ....[170]....
        /*0710*/ 	.word	0x0000cf80


	//   ....[171]....
        /*0714*/ 	.word	0x0000cfa0


	//   ....[172]....
        /*0718*/ 	.word	0x0000d280


	//   ....[173]....
        /*071c*/ 	.word	0x0000d2a0


	//   ....[174]....
        /*0720*/ 	.word	0x0000d2c0


	//   ....[175]....
        /*0724*/ 	.word	0x0000d2e0


	//   ....[176]....
        /*0728*/ 	.word	0x0000d5c0


	//   ....[177]....
        /*072c*/ 	.word	0x0000d5e0


	//   ....[178]....
        /*0730*/ 	.word	0x0000d600


	//   ....[179]....
        /*0734*/ 	.word	0x0000d620


	//   ....[180]....
        /*0738*/ 	.word	0x0000d900


	//   ....[181]....
        /*073c*/ 	.word	0x0000d920


	//   ....[182]....
        /*0740*/ 	.word	0x0000d940


	//   ....[183]....
        /*0744*/ 	.word	0x0000d960


	//   ....[184]....
        /*0748*/ 	.word	0x0000dc40


	//   ....[185]....
        /*074c*/ 	.word	0x0000dc60


	//   ....[186]....
        /*0750*/ 	.word	0x0000dc80


	//   ....[187]....
        /*0754*/ 	.word	0x0000dca0


	//   ....[188]....
        /*0758*/ 	.word	0x0000df80


	//   ....[189]....
        /*075c*/ 	.word	0x0000dfa0


	//   ....[190]....
        /*0760*/ 	.word	0x0000dfc0


	//   ....[191]....
        /*0764*/ 	.word	0x0000dfe0


	//   ....[192]....
        /*0768*/ 	.word	0x0000e2c0


	//   ....[193]....
        /*076c*/ 	.word	0x0000e2e0


	//   ....[194]....
        /*0770*/ 	.word	0x0000e300


	//   ....[195]....
        /*0774*/ 	.word	0x0000e320


	//   ....[196]....
        /*0778*/ 	.word	0x0000e600


	//   ....[197]....
        /*077c*/ 	.word	0x0000e620


	//   ....[198]....
        /*0780*/ 	.word	0x0000e640


	//   ....[199]....
        /*0784*/ 	.word	0x0000e660


	//   ....[200]....
        /*0788*/ 	.word	0x0000e940


	//   ....[201]....
        /*078c*/ 	.word	0x0000e960


	//   ....[202]....
        /*0790*/ 	.word	0x0000e980


	//   ....[203]....
        /*0794*/ 	.word	0x0000e9a0


	//   ....[204]....
        /*0798*/ 	.word	0x0000ec80


	//   ....[205]....
        /*079c*/ 	.word	0x0000eca0


	//   ....[206]....
        /*07a0*/ 	.word	0x0000ecc0


	//   ....[207]....
        /*07a4*/ 	.word	0x0000ece0


	//   ....[208]....
        /*07a8*/ 	.word	0x0000efc0


	//   ....[209]....
        /*07ac*/ 	.word	0x0000efe0


	//   ....[210]....
        /*07b0*/ 	.word	0x0000f000


	//   ....[211]....
        /*07b4*/ 	.word	0x0000f020


	//   ....[212]....
        /*07b8*/ 	.word	0x0000f300


	//   ....[213]....
        /*07bc*/ 	.word	0x0000f320


	//   ....[214]....
        /*07c0*/ 	.word	0x0000f340


	//   ....[215]....
        /*07c4*/ 	.word	0x0000f360


	//   ....[216]....
        /*07c8*/ 	.word	0x0000f640


	//   ....[217]....
        /*07cc*/ 	.word	0x0000f660


	//   ....[218]....
        /*07d0*/ 	.word	0x0000f680


	//   ....[219]....
        /*07d4*/ 	.word	0x0000f6a0


	//   ....[220]....
        /*07d8*/ 	.word	0x0000f940


	//   ....[221]....
        /*07dc*/ 	.word	0x0000f960


	//   ....[222]....
        /*07e0*/ 	.word	0x0000f9c0


	//   ....[223]....
        /*07e4*/ 	.word	0x0000f9e0


	//   ....[224]....
        /*07e8*/ 	.word	0x0000fc80


	//   ....[225]....
        /*07ec*/ 	.word	0x0000fca0


	//   ....[226]....
        /*07f0*/ 	.word	0x0000fcc0


	//   ....[227]....
        /*07f4*/ 	.word	0x0000fce0


	//   ....[228]....
        /*07f8*/ 	.word	0x0000ffd0


	//   ....[229]....
        /*07fc*/ 	.word	0x0000fff0


	//   ....[230]....
        /*0800*/ 	.word	0x00010010


	//   ....[231]....
        /*0804*/ 	.word	0x00010030


	//   ....[232]....
        /*0808*/ 	.word	0x00010170


	//   ....[233]....
        /*080c*/ 	.word	0x00010190


	//   ....[234]....
        /*0810*/ 	.word	0x000101b0


	//   ....[235]....
        /*0814*/ 	.word	0x000101f0


	//   ....[236]....
        /*0818*/ 	.word	0x00010310


	//   ....[237]....
        /*081c*/ 	.word	0x00010330


	//   ....[238]....
        /*0820*/ 	.word	0x00010350


	//   ....[239]....
        /*0824*/ 	.word	0x00010370


	//   ....[240]....
        /*0828*/ 	.word	0x000104b0


	//   ....[241]....
        /*082c*/ 	.word	0x000104d0


	//   ....[242]....
        /*0830*/ 	.word	0x000104f0


	//   ....[243]....
        /*0834*/ 	.word	0x00010510


	//   ....[244]....
        /*0838*/ 	.word	0x00010650


	//   ....[245]....
        /*083c*/ 	.word	0x00010670


	//   ....[246]....
        /*0840*/ 	.word	0x00010690


	//   ....[247]....
        /*0844*/ 	.word	0x000106b0


	//   ....[248]....
        /*0848*/ 	.word	0x000107f0


	//   ....[249]....
        /*084c*/ 	.word	0x00010870


	//   ....[250]....
        /*0850*/ 	.word	0x00010900


	//   ....[251]....
        /*0854*/ 	.word	0x000109a0


	//   ....[252]....
        /*0858*/ 	.word	0x00010b70


	//   ....[253]....
        /*085c*/ 	.word	0x00010b90


	//   ....[254]....
        /*0860*/ 	.word	0x00010bb0


	//   ....[255]....
        /*0864*/ 	.word	0x00010bd0


	//----- nvinfo : EIATTR_EXIT_INSTR_OFFSETS
	.align		4
.L_25:
        /*0868*/ 	.byte	0x04, 0x1c
        /*086a*/ 	.short	(.L_27 - .L_26)


	//   ....[0]....
.L_26:
        /*086c*/ 	.word	0x00011a60


	//   ....[1]....
        /*0870*/ 	.word	0x00011ab0


	//----- nvinfo : EIATTR_MAX_THREADS
	.align		4
.L_27:
        /*0874*/ 	.byte	0x04, 0x05
        /*0876*/ 	.short	(.L_29 - .L_28)
.L_28:
        /*0878*/ 	.word	0x00000020
        /*087c*/ 	.word	0x00000001
        /*0880*/ 	.word	0x00000001
.L_29:


//--------------------- .nv.rel.action            --------------------------
	.section	.nv.rel.action,"",@"SHT_CUDA_RELOCINFO"
	.align	8
	.sectionentsize	8
        /*0000*/ 	.byte	0x73, 0x00, 0x00, 0x00, 0x00, 0x00, 0x00, 0x00, 0x00, 0x00, 0x00, 0x11, 0x25, 0x00, 0x05, 0x36


//--------------------- .nv.constant0.l2norm_fwd_kernel --------------------------
	.section	.nv.constant0.l2norm_fwd_kernel,"a",@progbits
	.align	4
.nv.constant0.l2norm_fwd_kernel:
	.zero		380


//--------------------- .text.l2norm_fwd_kernel   --------------------------
	.section	.text.l2norm_fwd_kernel,"ax",@progbits
	.sectionflags	@"SHF_BARRIERS=1"
	.sectioninfo	@"SHI_REGISTERS=255"
	.align	128
        .global         l2norm_fwd_kernel
        .type           l2norm_fwd_kernel,@function
        .size           l2norm_fwd_kernel,(.L_x_1 - l2norm_fwd_kernel)
        .other          l2norm_fwd_kernel,@"STO_CUDA_ENTRY STV_DEFAULT"
l2norm_fwd_kernel:
.text.l2norm_fwd_kernel:
[----:B------:R-:W-:-:S03]  /*0000*/  MOV R1, c[0x0][0x28] ;  /* 0x00000a0000017a02 */ /* 0x000fc60000000f00 */
[----:B------:R-:W0:Y:S01]  /*0010*/  S2R R0, SR_TID.X ;  /* 0x0000000000007919 */ /* 0x000e220000002100 */
[----:B------:R-:W-:Y:S01]  /*0020*/  IADD3 R1, R1, -0x2b0, RZ ;  /* 0xfffffd5001017810 */ /* 0x000fe20007ffe0ff */
[----:B------:R-:W-:Y:S01]  /*0030*/  CS2R R12, SRZ ;  /* 0x00000000000c7805 */ /* 0x000fe2000001ff00 */
[----:B------:R-:W-:Y:S01]  /*0040*/  CS2R R14, SRZ ;  /* 0x00000000000e7805 */ /* 0x000fe2000001ff00 */
[----:B------:R-:W1:Y:S01]  /*0050*/  S2R R4, SR_CTAID.X ;  /* 0x0000000000047919 */ /* 0x000e620000002500 */
[----:B------:R-:W-:-:S03]  /*0060*/  ULDC.64 UR4, c[0x0][0x118] ;  /* 0x0000460000047ab9 */ /* 0x000fc60000000a00 */
[----:B------:R1:W-:Y:S04]  /*0070*/  STL [R1+0x268], R2 ;  /* 0x0002680201007387 */ /* 0x0003e80000100800 */
[----:B------:R2:W-:Y:S01]  /*0080*/  STL [R1+0x264], R3 ;  /* 0x0002640301007387 */ /* 0x0005e20000100800 */
[----:B0-----:R-:W-:Y:S02]  /*0090*/  SHF.R.U32.HI R247, RZ, 0x4, R0 ;  /* 0x00000004fff77819 */ /* 0x001fe40000011600 */
[----:B------:R-:W-:Y:S02]  /*00a0*/  SHF.L.U32 R0, R0, 0x3, RZ ;  /* 0x0000000300007819 */ /* 0x000fe400000006ff */
[----:B-1----:R-:W-:Y:S02]  /*00b0*/  SHF.L.U32 R2, R4, 0x7, RZ ;  /* 0x0000000704027819 */ /* 0x002fe400000006ff */
[----:B------:R-:W-:-:S02]  /*00c0*/  SGXT.U32 R247, R247, 0x1 ;  /* 0x00000001f7f7781a */ /* 0x000fc40000000000 */
[----:B------:R-:W-:Y:S02]  /*00d0*/  LOP3.LUT R10, R0, 0x78, RZ, 0xc0, !PT ;  /* 0x00000078000a7812 */ /* 0x000fe400078ec0ff */
[----:B------:R-:W-:Y:S02]  /*00e0*/  LOP3.LUT R7, R2, R247, RZ, 0xfc, !PT ;  /* 0x000000f702077212 */ /* 0x000fe400078efcff */
[----:B------:R-:W-:Y:S01]  /*00f0*/  SHF.R.S32.HI R0, RZ, 0x1f, R2 ;  /* 0x0000001fff007819 */ /* 0x000fe20000011402 */
[----:B------:R-:W-:Y:S01]  /*0100*/  IMAD.WIDE.U32 R10, R10, 0x2, RZ ;  /* 0x000000020a0a7825 */ /* 0x000fe200078e00ff */
[C---:B------:R-:W-:Y:S02]  /*0110*/  SHF.L.U32 R5, R7.reuse, 0x8, RZ ;  /* 0x0000000807057819 */ /* 0x040fe400000006ff */
[C---:B------:R-:W-:Y:S02]  /*0120*/  ISETP.GE.U32.AND P5, PT, R7.reuse, 0x1230, PT ;  /* 0x000012300700780c */ /* 0x040fe40003fa6070 */
[----:B------:R-:W-:-:S02]  /*0130*/  SHF.L.U64.HI R7, R7, 0x8, R0 ;  /* 0x0000000807077819 */ /* 0x000fc40000010200 */
[----:B------:R-:W-:Y:S02]  /*0140*/  LOP3.LUT R20, R5, R10, RZ, 0xfc, !PT ;  /* 0x0000000a05147212 */ /* 0x000fe400078efcff */
[----:B------:R-:W-:Y:S02]  /*0150*/  ISETP.GE.U32.AND.EX P5, PT, R0, RZ, PT, P5 ;  /* 0x000000ff0000720c */ /* 0x000fe40003fa6150 */
[----:B------:R-:W-:Y:S01]  /*0160*/  LOP3.LUT R5, R7, R11, RZ, 0xfc, !PT ;  /* 0x0000000b07057212 */ /* 0x000fe200078efcff */
[----:B------:R-:W-:Y:S01]  /*0170*/  STL [R1+0x26c], R20 ;  /* 0x00026c1401007387 */ /* 0x000fe20000100800 */
[----:B------:R-:W-:-:S03]  /*0180*/  IADD3 R6, P0, R20, c[0x0][0x160], RZ ;  /* 0x0000580014067a10 */ /* 0x000fc60007f1e0ff */
[----:B------:R-:W-:Y:S01]  /*0190*/  STL [R1+0x270], R5 ;  /* 0x0002700501007387 */ /* 0x000fe20000100800 */
[----:B------:R-:W-:-:S05]  /*01a0*/  IADD3.X R7, R5, c[0x0][0x164], RZ, P0, !PT ;  /* 0x0000590005077a10 */ /* 0x000fca00007fe4ff */
[----:B------:R-:W3:Y:S01]  /*01b0*/  @!P5 LDG.E.128 R12, [R6.64] ;  /* 0x00000004060cd981 */ /* 0x000ee2000c1e1d00 */
[C-C-:B------:R-:W-:Y:S02]  /*01c0*/  LOP3.LUT R32, R2.reuse, 0xe, R247.reuse, 0xfe, !PT ;  /* 0x0000000e02207812 */ /* 0x140fe400078efef7 */
[C-C-:B------:R-:W-:Y:S02]  /*01d0*/  LOP3.LUT R30, R2.reuse, 0x10, R247.reuse, 0xfe, !PT ;  /* 0x00000010021e7812 */ /* 0x140fe400078efef7 */
[C-C-:B------:R-:W-:Y:S02]  /*01e0*/  LOP3.LUT R31, R2.reuse, 0x12, R247.reuse, 0xfe, !PT ;  /* 0x00000012021f7812 */ /* 0x140fe400078efef7 */
[C-C-:B------:R-:W-:Y:S02]  /*01f0*/  LOP3.LUT R21, R2.reuse, 0x2, R247.reuse, 0xfe, !PT ;  /* 0x0000000202157812 */ /* 0x140fe400078efef7 */
[C-C-:B------:R-:W-:Y:S02]  /*0200*/  LOP3.LUT R17, R2.reuse, 0x4, R247.reuse, 0xfe, !PT ;  /* 0x0000000402117812 */ /* 0x140fe400078efef7 */
[----:B------:R-:W-:-:S02]  /*0210*/  LOP3.LUT R44, R2, 0x14, R247, 0xfe, !PT ;  /* 0x00000014022c7812 */ /* 0x000fc400078efef7 */
        /* <DEDUP_REMOVED lines=51> */
[----:B------:R-:W-:Y:S02]  /*0550*/  LOP3.LUT R246, R2, 0x3e, R247, 0xfe, !PT ;  /* 0x0000003e02f67812 */ /* 0x000fe400078efef7 */
[C---:B------:R-:W-:Y:S02]  /*0560*/  ISETP.GE.U32.AND P4, PT, R17.reuse, 0x1230, PT ;  /* 0x000012301100780c */ /* 0x040fe40003f86070 */
[----:B------:R-:W-:-:S02]  /*0570*/  SHF.L.U32 R18, R17, 0x8, RZ ;  /* 0x0000000811127819 */ /* 0x000fc400000006ff */
[--C-:B------:R-:W-:Y:S02]  /*0580*/  SHF.L.U64.HI R62, R32, 0x8, R0.reuse ;  /* 0x00000008203e7819 */ /* 0x100fe40000010200 */
[--C-:B------:R-:W-:Y:S02]  /*0590*/  SHF.L.U64.HI R58, R30, 0x8, R0.reuse ;  /* 0x000000081e3a7819 */ /* 0x100fe40000010200 */
[--C-:B------:R-:W-:Y:S02]  /*05a0*/  SHF.L.U64.HI R50, R31, 0x8, R0.reuse ;  /* 0x000000081f327819 */ /* 0x100fe40000010200 */
[--C-:B------:R-:W-:Y:S02]  /*05b0*/  SHF.L.U64.HI R46, R44, 0x8, R0.reuse ;  /* 0x000000082c2e7819 */ /* 0x100fe40000010200 */
[--C-:B------:R-:W-:Y:S02]  /*05c0*/  SHF.L.U64.HI R38, R42, 0x8, R0.reuse ;  /* 0x000000082a267819 */ /* 0x100fe40000010200 */
[----:B------:R-:W-:-:S02]  /*05d0*/  SHF.L.U64.HI R34, R43, 0x8, R0 ;  /* 0x000000082b227819 */ /* 0x000fc40000010200 */
        /* <DEDUP_REMOVED lines=48> */
[----:B------:R-:W-:Y:S02]  /*08e0*/  SHF.L.U32 R40, R44, 0x8, RZ ;  /* 0x000000082c287819 */ /* 0x000fe400000006ff */
[----:B------:R-:W-:Y:S02]  /*08f0*/  SHF.L.U32 R28, R43, 0x8, RZ ;  /* 0x000000082b1c7819 */ /* 0x000fe400000006ff */
[----:B------:R-:W-:Y:S02]  /*0900*/  SHF.L.U32 R36, R42, 0x8, RZ ;  /* 0x000000082a247819 */ /* 0x000fe400000006ff */
[----:B------:R-:W-:Y:S02]  /*0910*/  SHF.L.U32 R60, R32, 0x8, RZ ;  /* 0x00000008203c7819 */ /* 0x000fe400000006ff */
[----:B------:R-:W-:Y:S02]  /*0920*/  SHF.L.U32 R52, R30, 0x8, RZ ;  /* 0x000000081e347819 */ /* 0x000fe400000006ff */
[----:B------:R-:W-:-:S02]  /*0930*/  SHF.L.U32 R48, R31, 0x8, RZ ;  /* 0x000000081f307819 */ /* 0x000fc400000006ff */
[----:B------:R-:W-:Y:S02]  /*0940*/  SHF.L.U32 R24, R54, 0x8, RZ ;  /* 0x0000000836187819 */ /* 0x000fe400000006ff */
[----:B------:R-:W-:Y:S01]  /*0950*/  SHF.L.U32 R16, R55, 0x8, RZ ;  /* 0x0000000837107819 */ /* 0x000fe200000006ff */
[--C-:B---3--:R-:W-:Y:S01]  /*0960*/  HADD2.F32 R248, -RZ, R12.reuse.H1_H1 ;  /* 0x3000000cfff87230 */ /* 0x108fe20000004100 */
[----:B------:R-:W-:Y:S01]  /*0970*/  SHF.L.U32 R245, R56, 0x8, RZ ;  /* 0x0000000838f57819 */ /* 0x000fe200000006ff */
[----:B------:R-:W-:Y:S01]  /*0980*/  HADD2.F32 R249, -RZ, R12.H0_H0 ;  /* 0x2000000cfff97230 */ /* 0x000fe20000004100 */
[----:B------:R-:W-:Y:S01]  /*0990*/  SHF.L.U32 R239, R68, 0x8, RZ ;  /* 0x0000000844ef7819 */ /* 0x000fe200000006ff */
[--C-:B------:R-:W-:Y:S01]  /*09a0*/  HADD2.F32 R251, -RZ, R13.reuse.H0_H0 ;  /* 0x2000000dfffb7230 */ /* 0x100fe20000004100 */
[----:B------:R-:W-:Y:S01]  /*09b0*/  FMUL R4, R248, R248 ;  /* 0x000000f8f8047220 */ /* 0x000fe20000400000 */
[----:B------:R-:W-:Y:S01]  /*09c0*/  HADD2.F32 R250, -RZ, R13.H1_H1 ;  /* 0x3000000dfffa7230 */ /* 0x000fe20000004100 */
[----:B------:R-:W-:Y:S01]  /*09d0*/  STL [R1+0x274], R248 ;  /* 0x000274f801007387 */ /* 0x000fe20000100800 */
[--C-:B------:R-:W-:Y:S01]  /*09e0*/  HADD2.F32 R252, -RZ, R14.reuse.H0_H0 ;  /* 0x2000000efffc7230 */ /* 0x100fe20000004100 */
[----:B------:R-:W-:Y:S01]  /*09f0*/  FFMA R4, R249, R249, R4 ;  /* 0x000000f9f9047223 */ /* 0x000fe20000000004 */
[----:B--2---:R-:W-:Y:S01]  /*0a00*/  HADD2.F32 R3, -RZ, R14.H1_H1 ;  /* 0x3000000eff037230 */ /* 0x004fe20000004100 */
[----:B------:R0:W-:Y:S01]  /*0a10*/  STL [R1+0x278], R249 ;  /* 0x000278f901007387 */ /* 0x0001e20000100800 */
[----:B------:R-:W-:Y:S01]  /*0a20*/  HADD2.F32 R8, -RZ, R15.H0_H0 ;  /* 0x2000000fff087230 */ /* 0x000fe20000004100 */
[----:B------:R-:W-:Y:S01]  /*0a30*/  FFMA R9, R251, R251, R4 ;  /* 0x000000fbfb097223 */ /* 0x000fe20000000004 */
[----:B------:R-:W-:Y:S01]  /*0a40*/  SHF.L.U64.HI R14, R56, 0x8, R0 ;  /* 0x00000008380e7819 */ /* 0x000fe20000010200 */
[----:B------:R1:W-:Y:S01]  /*0a50*/  STL [R1+0x27c], R251 ;  /* 0x00027cfb01007387 */ /* 0x0003e20000100800 */
[----:B------:R-:W-:Y:S01]  /*0a60*/  SHF.L.U32 R233, R66, 0x8, RZ ;  /* 0x0000000842e97819 */ /* 0x000fe200000006ff */
[----:B------:R-:W-:Y:S01]  /*0a70*/  FFMA R9, R250, R250, R9 ;  /* 0x000000fafa097223 */ /* 0x000fe20000000009 */
[----:B------:R-:W-:Y:S01]  /*0a80*/  SHF.L.U32 R229, R67, 0x8, RZ ;  /* 0x0000000843e57819 */ /* 0x000fe200000006ff */
[----:B------:R2:W-:Y:S01]  /*0a90*/  STL [R1+0x280], R250 ;  /* 0x000280fa01007387 */ /* 0x0005e20000100800 */
[----:B------:R-:W-:Y:S01]  /*0aa0*/  SHF.L.U32 R225, R80, 0x8, RZ ;  /* 0x0000000850e17819 */ /* 0x000fe200000006ff */
[----:B------:R-:W-:Y:S01]  /*0ab0*/  FFMA R9, R252, R252, R9 ;  /* 0x000000fcfc097223 */ /* 0x000fe20000000009 */
[----:B0-----:R-:W-:Y:S01]  /*0ac0*/  LOP3.LUT R249, R50, R11, RZ, 0xfc, !PT ;  /* 0x0000000b32f97212 */ /* 0x001fe200078efcff */
[----:B------:R0:W-:Y:S01]  /*0ad0*/  STL [R1+0x284], R252 ;  /* 0x000284fc01007387 */ /* 0x0001e20000100800 */
[----:B------:R-:W-:Y:S01]  /*0ae0*/  SHF.L.U32 R219, R78, 0x8, RZ ;  /* 0x000000084edb7819 */ /* 0x000fe200000006ff */
[----:B------:R-:W-:Y:S01]  /*0af0*/  FFMA R9, R3, R3, R9 ;  /* 0x0000000303097223 */ /* 0x000fe20000000009 */
[-C--:B-1----:R-:W-:Y:S01]  /*0b00*/  LOP3.LUT R251, R58, R11.reuse, RZ, 0xfc, !PT ;  /* 0x0000000b3afb7212 */ /* 0x082fe200078efcff */
[----:B------:R1:W-:Y:S01]  /*0b10*/  STL [R1+0x10], R3 ;  /* 0x0000100301007387 */ /* 0x0003e20000100800 */
[----:B------:R-:W-:Y:S01]  /*0b20*/  SHF.L.U32 R215, R79, 0x8, RZ ;  /* 0x000000084fd77819 */ /* 0x000fe200000006ff */
[----:B------:R-:W-:Y:S01]  /*0b30*/  FFMA R9, R8, R8, R9 ;  /* 0x0000000808097223 */ /* 0x000fe20000000009 */
[----:B--2---:R-:W-:Y:S01]  /*0b40*/  LOP3.LUT R250, R62, R11, RZ, 0xfc, !PT ;  /* 0x0000000b3efa7212 */ /* 0x004fe200078efcff */
[----:B------:R2:W-:Y:S01]  /*0b50*/  STL [R1+0x14], R8 ;  /* 0x0000140801007387 */ /* 0x0005e20000100800 */
[----:B------:R-:W-:-:S02]  /*0b60*/  SHF.L.U32 R209, R92, 0x8, RZ ;  /* 0x000000085cd17819 */ /* 0x000fc400000006ff */
[-C--:B0-----:R-:W-:Y:S02]  /*0b70*/  LOP3.LUT R252, R48, R10.reuse, RZ, 0xfc, !PT ;  /* 0x0000000a30fc7212 */ /* 0x081fe400078efcff */
[----:B------:R-:W-:Y:S01]  /*0b80*/  LOP3.LUT R48, R40, R10, RZ, 0xfc, !PT ;  /* 0x0000000a28307212 */ /* 0x000fe200078efcff */
[----:B-1----:R-:W-:Y:S01]  /*0b90*/  HADD2.F32 R3, -RZ, R15.H1_H1 ;  /* 0x3000000fff037230 */ /* 0x002fe20000004100 */
[----:B------:R-:W-:Y:S02]  /*0ba0*/  LOP3.LUT R15, R2, 0x6, R247, 0xfe, !PT ;  /* 0x00000006020f7812 */ /* 0x000fe400078efef7 */
[----:B------:R-:W-:Y:S02]  /*0bb0*/  SHF.L.U32 R205, R90, 0x8, RZ ;  /* 0x000000085acd7819 */ /* 0x000fe400000006ff */
[----:B------:R-:W-:Y:S01]  /*0bc0*/  FFMA R9, R3, R3, R9 ;  /* 0x0000000303097223 */ /* 0x000fe20000000009 */
[----:B--2---:R-:W-:Y:S01]  /*0bd0*/  LOP3.LUT R8, R2, 0xa, R247, 0xfe, !PT ;  /* 0x0000000a02087812 */ /* 0x004fe200078efef7 */
[----:B------:R-:W-:Y:S01]  /*0be0*/  STL [R1+0x58], R3 ;  /* 0x0000580301007387 */ /* 0x000fe20000100800 */
[----:B------:R-:W-:-:S02]  /*0bf0*/  SHF.L.U32 R84, R15, 0x8, RZ ;  /* 0x000000080f547819 */ /* 0x000fc400000006ff */
[--C-:B------:R-:W-:Y:S01]  /*0c00*/  SHF.L.U64.HI R86, R15, 0x8, R0.reuse ;  /* 0x000000080f567819 */ /* 0x100fe20000010200 */
[----:B------:R-:W0:Y:S01]  /*0c10*/  SHFL.BFLY PT, R4, R9, 0x8, 0x1f ;  /* 0x0d001f0009047f89 */ /* 0x000e2200000e0000 */
[C---:B------:R-:W-:Y:S02]  /*0c20*/  SHF.L.U32 R72, R8.reuse, 0x8, RZ ;  /* 0x0000000808487819 */ /* 0x040fe400000006ff */
[----:B------:R-:W-:Y:S02]  /*0c30*/  SHF.L.U64.HI R74, R8, 0x8, R0 ;  /* 0x00000008084a7819 */ /* 0x000fe40000010200 */
[----:B------:R-:W-:Y:S02]  /*0c40*/  LOP3.LUT R50, R36, R10, RZ, 0xfc, !PT ;  /* 0x0000000a24327212 */ /* 0x000fe400078efcff */
[-C--:B------:R-:W-:Y:S02]  /*0c50*/  LOP3.LUT R248, R46, R11.reuse, RZ, 0xfc, !PT ;  /* 0x0000000b2ef87212 */ /* 0x080fe400078efcff */
[----:B------:R-:W-:-:S02]  /*0c60*/  LOP3.LUT R5, R38, R11, RZ, 0xfc, !PT ;  /* 0x0000000b26057212 */ /* 0x000fc400078efcff */
[-C--:B------:R-:W-:Y:S02]  /*0c70*/  LOP3.LUT R20, R34, R11.reuse, RZ, 0xfc, !PT ;  /* 0x0000000b22147212 */ /* 0x080fe400078efcff */
[-C--:B------:R-:W-:Y:S02]  /*0c80*/  LOP3.LUT R62, R16, R10.reuse, RZ, 0xfc, !PT ;  /* 0x0000000a103e7212 */ /* 0x080fe400078efcff */
[-C--:B------:R-:W-:Y:S02]  /*0c90*/  LOP3.LUT R225, R225, R10.reuse, RZ, 0xfc, !PT ;  /* 0x0000000ae1e17212 */ /* 0x080fe400078efcff */
[-C--:B------:R-:W-:Y:S02]  /*0ca0*/  LOP3.LUT R231, R231, R11.reuse, RZ, 0xfc, !PT ;  /* 0x0000000be7e77212 */ /* 0x080fe400078efcff */
[----:B------:R-:W-:Y:S02]  /*0cb0*/  LOP3.LUT R219, R219, R10, RZ, 0xfc, !PT ;  /* 0x0000000adbdb7212 */ /* 0x000fe400078efcff */
[----:B------:R-:W-:-:S02]  /*0cc0*/  LOP3.LUT R227, R227, R11, RZ, 0xfc, !PT ;  /* 0x0000000be3e37212 */ /* 0x000fc400078efcff */
[-C--:B------:R-:W-:Y:S01]  /*0cd0*/  LOP3.LUT R88, R215, R10.reuse, RZ, 0xfc, !PT ;  /* 0x0000000ad7587212 */ /* 0x080fe200078efcff */
[----:B0-----:R-:W-:Y:S01]  /*0ce0*/  FADD R4, R9, R4 ;  /* 0x0000000409047221 */ /* 0x001fe20000000000 */
[----:B------:R-:W-:Y:S02]  /*0cf0*/  SHF.L.U64.HI R9, R21, 0x8, R0 ;  /* 0x0000000815097819 */ /* 0x000fe40000010200 */
[-C--:B------:R-:W-:Y:S02]  /*0d00*/  LOP3.LUT R221, R221, R11.reuse, RZ, 0xfc, !PT ;  /* 0x0000000bdddd7212 */ /* 0x080fe400078efcff */
[----:B------:R-:W0:Y:S01]  /*0d10*/  SHFL.BFLY PT, R7, R4, 0x4, 0x1f ;  /* 0x0c801f0004077f89 */ /* 0x000e2200000e0000 */
[----:B------:R-:W-:Y:S02]  /*0d20*/  LOP3.LUT R3, R22, R11, RZ, 0xfc, !PT ;  /* 0x0000000b16037212 */ /* 0x000fe400078efcff */
[----:B------:R-:W-:Y:S02]  /*0d30*/  SHF.L.U32 R201, R91, 0x8, RZ ;  /* 0x000000085bc97819 */ /* 0x000fe400000006ff */
[----:B------:R-:W-:-:S02]  /*0d40*/  LOP3.LUT R96, R209, R10, RZ, 0xfc, !PT ;  /* 0x0000000ad1607212 */ /* 0x000fc400078efcff */
[-C--:B------:R-:W-:Y:S02]  /*0d50*/  LOP3.LUT R217, R217, R11.reuse, RZ, 0xfc, !PT ;  /* 0x0000000bd9d97212 */ /* 0x080fe400078efcff */
[----:B------:R-:W-:Y:S02]  /*0d60*/  SHF.L.U32 R197, R104, 0x8, RZ ;  /* 0x0000000868c57819 */ /* 0x000fe400000006ff */
[----:B------:R-:W-:Y:S02]  /*0d70*/  LOP3.LUT R98, R205, R10, RZ, 0xfc, !PT ;  /* 0x0000000acd627212 */ /* 0x000fe400078efcff */
[-C--:B------:R-:W-:Y:S02]  /*0d80*/  LOP3.LUT R213, R213, R11.reuse, RZ, 0xfc, !PT ;  /* 0x0000000bd5d57212 */ /* 0x080fe400078efcff */
[----:B------:R-:W-:Y:S02]  /*0d90*/  SHF.L.U32 R193, R102, 0x8, RZ ;  /* 0x0000000866c17819 */ /* 0x000fe400000006ff */
[----:B------:R-:W-:-:S02]  /*0da0*/  LOP3.LUT R207, R207, R11, RZ, 0xfc, !PT ;  /* 0x0000000bcfcf7212 */ /* 0x000fc400078efcff */
[----:B------:R-:W-:Y:S02]  /*0db0*/  SHF.L.U32 R189, R103, 0x8, RZ ;  /* 0x0000000867bd7819 */ /* 0x000fe400000006ff */
[-C--:B------:R-:W-:Y:S02]  /*0dc0*/  LOP3.LUT R203, R203, R11.reuse, RZ, 0xfc, !PT ;  /* 0x0000000bcbcb7212 */ /* 0x080fe400078efcff */
[----:B------:R-:W-:Y:S01]  /*0dd0*/  SHF.L.U32 R183, R114, 0x8, RZ ;  /* 0x0000000872b77819 */ /* 0x000fe200000006ff */
[----:B0-----:R-:W-:Y:S01]  /*0de0*/  FADD R6, R4, R7 ;  /* 0x0000000704067221 */ /* 0x001fe20000000000 */
[----:B------:R-:W-:Y:S02]  /*0df0*/  LOP3.LUT R4, R2, 0xc, R247, 0xfe, !PT ;  /* 0x0000000c02047812 */ /* 0x000fe400078efef7 */
[----:B------:R-:W-:Y:S02]  /*0e00*/  LOP3.LUT R195, R195, R11, RZ, 0xfc, !PT ;  /* 0x0000000bc3c37212 */ /* 0x000fe400078efcff */
[----:B------:R-:W0:Y:S01]  /*0e10*/  SHFL.BFLY PT, R7, R6, 0x2, 0x1f ;  /* 0x0c401f0006077f89 */ /* 0x000e2200000e0000 */
[----:B------:R-:W-:-:S02]  /*0e20*/  SHF.L.U64.HI R70, R4, 0x8, R0 ;  /* 0x0000000804467819 */ /* 0x000fc40000010200 */
[----:B------:R-:W-:Y:S02]  /*0e30*/  SHF.L.U32 R64, R4, 0x8, RZ ;  /* 0x0000000804407819 */ /* 0x000fe400000006ff */
[----:B------:R-:W-:Y:S02]  /*0e40*/  SHF.L.U32 R179, R116, 0x8, RZ ;  /* 0x0000000874b37819 */ /* 0x000fe400000006ff */
[-C--:B------:R-:W-:Y:S02]  /*0e50*/  LOP3.LUT R191, R191, R11.reuse, RZ, 0xfc, !PT ;  /* 0x0000000bbfbf7212 */ /* 0x080fe400078efcff */
[----:B------:R-:W-:Y:S02]  /*0e60*/  SHF.L.U32 R173, R115, 0x8, RZ ;  /* 0x0000000873ad7819 */ /* 0x000fe400000006ff */
[----:B------:R-:W-:Y:S02]  /*0e70*/  LOP3.LUT R185, R185, R11, RZ, 0xfc, !PT ;  /* 0x0000000bb9b97212 */ /* 0x000fe400078efcff */
[----:B------:R-:W-:-:S02]  /*0e80*/  SHF.L.U32 R169, R128, 0x8, RZ ;  /* 0x0000000880a97819 */ /* 0x000fc400000006ff */
[-C--:B------:R-:W-:Y:S02]  /*0e90*/  LOP3.LUT R181, R181, R11.reuse, RZ, 0xfc, !PT ;  /* 0x0000000bb5b57212 */ /* 0x080fe400078efcff */
[----:B------:R-:W-:Y:S02]  /*0ea0*/  SHF.L.U32 R165, R126, 0x8, RZ ;  /* 0x000000087ea57819 */ /* 0x000fe400000006ff */
[-C--:B------:R-:W-:Y:S02]  /*0eb0*/  LOP3.LUT R177, R177, R11.reuse, RZ, 0xfc, !PT ;  /* 0x0000000bb1b17212 */ /* 0x080fe400078efcff */
[----:B------:R-:W-:Y:S02]  /*0ec0*/  SHF.L.U32 R159, R127, 0x8, RZ ;  /* 0x000000087f9f7819 */ /* 0x000fe400000006ff */
[----:B------:R-:W-:Y:S01]  /*0ed0*/  LOP3.LUT R171, R171, R11, RZ, 0xfc, !PT ;  /* 0x0000000babab7212 */ /* 0x000fe200078efcff */
[----:B0-----:R-:W-:Y:S01]  /*0ee0*/  FADD R13, R6, R7 ;  /* 0x00000007060d7221 */ /* 0x001fe20000000000 */
[----:B------:R-:W-:-:S02]  /*0ef0*/  LOP3.LUT R7, R2, 0x8, R247, 0xfe, !PT ;  /* 0x0000000802077812 */ /* 0x000fc400078efef7 */
[----:B------:R-:W-:Y:S02]  /*0f00*/  LOP3.LUT R247, R2, 0x7e, R247, 0xfe, !PT ;  /* 0x0000007e02f77812 */ /* 0x000fe400078efef7 */
[----:B------:R-:W0:Y:S01]  /*0f10*/  SHFL.BFLY PT, R12, R13, 0x1, 0x1f ;  /* 0x0c201f000d0c7f89 */ /* 0x000e2200000e0000 */
[--C-:B------:R-:W-:Y:S02]  /*0f20*/  SHF.L.U64.HI R6, R17, 0x8, R0.reuse ;  /* 0x0000000811067819 */ /* 0x100fe40000010200 */
[C---:B------:R-:W-:Y:S01]  /*0f30*/  SHF.L.U32 R76, R7.reuse, 0x8, RZ ;  /* 0x00000008074c7819 */ /* 0x040fe200000006ff */
[----:B------:R1:W-:Y:S01]  /*0f40*/  STL [R1+0x288], R7 ;  /* 0x0002880701007387 */ /* 0x0003e20000100800 */
[--C-:B------:R-:W-:Y:S02]  /*0f50*/  SHF.L.U64.HI R82, R7, 0x8, R0.reuse ;  /* 0x0000000807527819 */ /* 0x100fe40000010200 */
[----:B------:R-:W-:Y:S01]  /*0f60*/  SHF.L.U64.HI R17, R246, 0x8, R0 ;  /* 0x00000008f6117819 */ /* 0x000fe20000010200 */
[----:B------:R2:W-:Y:S01]  /*0f70*/  STL [R1+0x28c], R8 ;  /* 0x00028c0801007387 */ /* 0x0005e20000100800 */
[----:B------:R-:W-:-:S02]  /*0f80*/  LOP3.LUT R2, R26, R11, RZ, 0xfc, !PT ;  /* 0x0000000b1a027212 */ /* 0x000fc400078efcff */
[-C--:B------:R-:W-:Y:S01]  /*0f90*/  LOP3.LUT R100, R201, R10.reuse, RZ, 0xfc, !PT ;  /* 0x0000000ac9647212 */ /* 0x080fe200078efcff */
[----:B------:R3:W-:Y:S01]  /*0fa0*/  STL [R1+0x290], R4 ;  /* 0x0002900401007387 */ /* 0x0007e20000100800 */
[-C--:B------:R-:W-:Y:S02]  /*0fb0*/  LOP3.LUT R108, R197, R10.reuse, RZ, 0xfc, !PT ;  /* 0x0000000ac56c7212 */ /* 0x080fe400078efcff */
[----:B-1----:R-:W-:Y:S01]  /*0fc0*/  LOP3.LUT R7, R70, R11, RZ, 0xfc, !PT ;  /* 0x0000000b46077212 */ /* 0x002fe200078efcff */
[----:B------:R-:W-:Y:S01]  /*0fd0*/  STL [R1+0x294], R32 ;  /* 0x0002942001007387 */ /* 0x000fe20000100800 */
[-C--:B------:R-:W-:Y:S02]  /*0fe0*/  LOP3.LUT R110, R193, R10.reuse, RZ, 0xfc, !PT ;  /* 0x0000000ac16e7212 */ /* 0x080fe400078efcff */
[-C--:B--2---:R-:W-:Y:S01]  /*0ff0*/  LOP3.LUT R8, R52, R10.reuse, RZ, 0xfc, !PT ;  /* 0x0000000a34087212 */ /* 0x084fe200078efcff */
[----:B------:R1:W-:Y:S01]  /*1000*/  STL [R1+0x298], R30 ;  /* 0x0002981e01007387 */ /* 0x0003e20000100800 */
[----:B------:R-:W-:-:S02]  /*1010*/  LOP3.LUT R112, R189, R10, RZ, 0xfc, !PT ;  /* 0x0000000abd707212 */ /* 0x000fc400078efcff */
[-C--:B---3--:R-:W-:Y:S01]  /*1020*/  LOP3.LUT R4, R74, R11.reuse, RZ, 0xfc, !PT ;  /* 0x0000000b4a047212 */ /* 0x088fe200078efcff */
[----:B0-----:R-:W-:Y:S01]  /*1030*/  FADD R12, R13, R12 ;  /* 0x0000000c0d0c7221 */ /* 0x001fe20000000000 */
[----:B------:R0:W-:Y:S01]  /*1040*/  STL [R1+0x29c], R31 ;  /* 0x00029c1f01007387 */ /* 0x0001e20000100800 */
[----:B------:R-:W-:Y:S02]  /*1050*/  SHF.L.U64.HI R13, R247, 0x8, R0 ;  /* 0x00000008f70d7819 */ /* 0x000fe40000010200 */
[-C--:B------:R-:W-:Y:S01]  /*1060*/  LOP3.LUT R0, R84, R10.reuse, RZ, 0xfc, !PT ;  /* 0x0000000a54007212 */ /* 0x080fe200078efcff */
[----:B------:R2:W-:Y:S01]  /*1070*/  STL [R1+0x2a0], R44 ;  /* 0x0002a02c01007387 */ /* 0x0005e20000100800 */
[----:B-1----:R-:W-:Y:S02]  /*1080*/  LOP3.LUT R30, R82, R11, RZ, 0xfc, !PT ;  /* 0x0000000b521e7212 */ /* 0x002fe400078efcff */
[-C--:B------:R-:W-:Y:S01]  /*1090*/  LOP3.LUT R32, R60, R10.reuse, RZ, 0xfc, !PT ;  /* 0x0000000a3c207212 */ /* 0x080fe200078efcff */
[----:B------:R1:W-:Y:S01]  /*10a0*/  STL [R1+0x2a4], R42 ;  /* 0x0002a42a01007387 */ /* 0x0003e20000100800 */
[----:B------:R-:W-:-:S02]  /*10b0*/  LOP3.LUT R120, R183, R10, RZ, 0xfc, !PT ;  /* 0x0000000ab7787212 */ /* 0x000fc400078efcff */
[-C--:B0-----:R-:W-:Y:S01]  /*10c0*/  LOP3.LUT R31, R64, R10.reuse, RZ, 0xfc, !PT ;  /* 0x0000000a401f7212 */ /* 0x081fe200078efcff */
[----:B------:R0:W-:Y:S01]  /*10d0*/  STL [R1+0x2a8], R43 ;  /* 0x0002a82b01007387 */ /* 0x0001e20000100800 */
[-C--:B------:R-:W-:Y:S02]  /*10e0*/  LOP3.LUT R122, R179, R10.reuse, RZ, 0xfc, !PT ;  /* 0x0000000ab37a7212 */ /* 0x080fe400078efcff */
[----:B--2---:R-:W-:Y:S01]  /*10f0*/  LOP3.LUT R44, R86, R11, RZ, 0xfc, !PT ;  /* 0x0000000b562c7212 */ /* 0x004fe200078efcff */
[----:B------:R2:W-:Y:S01]  /*1100*/  STL [R1+0x30], R0 ;  /* 0x0000300001007387 */ /* 0x0005e20000100800 */
[-C--:B------:R-:W-:Y:S02]  /*1110*/  LOP3.LUT R124, R173, R10.reuse, RZ, 0xfc, !PT ;  /* 0x0000000aad7c7212 */ /* 0x080fe400078efcff */
[-C--:B-1----:R-:W-:Y:S01]  /*1120*/  LOP3.LUT R42, R72, R10.reuse, RZ, 0xfc, !PT ;  /* 0x0000000a482a7212 */ /* 0x082fe200078efcff */
[----:B------:R-:W-:Y:S01]  /*1130*/  STL [R1+0x34], R44 ;  /* 0x0000342c01007387 */ /* 0x000fe20000100800 */
[----:B------:R-:W-:-:S02]  /*1140*/  LOP3.LUT R132, R169, R10, RZ, 0xfc, !PT ;  /* 0x0000000aa9847212 */ /* 0x000fc400078efcff */
[-C--:B0-----:R-:W-:Y:S02]  /*1150*/  LOP3.LUT R43, R76, R10.reuse, RZ, 0xfc, !PT ;  /* 0x0000000a4c2b7212 */ /* 0x081fe400078efcff */
[----:B------:R-:W-:Y:S02]  /*1160*/  SHF.L.U32 R155, R140, 0x8, RZ ;  /* 0x000000088c9b7819 */ /* 0x000fe400000006ff */
[-C--:B------:R-:W-:Y:S01]  /*1170*/  LOP3.LUT R134, R165, R10.reuse, RZ, 0xfc, !PT ;  /* 0x0000000aa5867212 */ /* 0x080fe200078efcff */
[----:B------:R0:W-:Y:S01]  /*1180*/  STL [R1+0x38], R43 ;  /* 0x0000382b01007387 */ /* 0x0001e20000100800 */
[----:B------:R-:W-:Y:S02]  /*1190*/  LOP3.LUT R167, R167, R11, RZ, 0xfc, !PT ;  /* 0x0000000ba7a77212 */ /* 0x000fe400078efcff */
[----:B------:R-:W-:Y:S01]  /*11a0*/  SHF.L.U32 R149, R138, 0x8, RZ ;  /* 0x000000088a957819 */ /* 0x000fe200000006ff */
[----:B------:R1:W-:Y:S01]  /*11b0*/  STL [R1+0x40], R42 ;  /* 0x0000402a01007387 */ /* 0x0003e20000100800 */
[----:B------:R-:W-:-:S02]  /*11c0*/  LOP3.LUT R136, R159, R10, RZ, 0xfc, !PT ;  /* 0x0000000a9f887212 */ /* 0x000fc400078efcff */
[-C--:B------:R-:W-:Y:S01]  /*11d0*/  LOP3.LUT R161, R161, R11.reuse, RZ, 0xfc, !PT ;  /* 0x0000000ba1a17212 */ /* 0x080fe200078efcff */
[----:B------:R-:W-:Y:S01]  /*11e0*/  STL [R1+0x3c], R30 ;  /* 0x00003c1e01007387 */ /* 0x000fe20000100800 */
[----:B------:R-:W-:Y:S02]  /*11f0*/  SHF.L.U32 R145, R139, 0x8, RZ ;  /* 0x000000088b917819 */ /* 0x000fe400000006ff */
[-C--:B------:R-:W-:Y:S01]  /*1200*/  LOP3.LUT R157, R157, R11.reuse, RZ, 0xfc, !PT ;  /* 0x0000000b9d9d7212 */ /* 0x080fe200078efcff */
[----:B------:R3:W-:Y:S01]  /*1210*/  STL [R1+0x48], R31 ;  /* 0x0000481f01007387 */ /* 0x0007e20000100800 */
[----:B------:R-:W-:Y:S02]  /*1220*/  SHF.L.U32 R141, R151, 0x8, RZ ;  /* 0x00000008978d7819 */ /* 0x000fe400000006ff */
[----:B------:R-:W-:Y:S01]  /*1230*/  LOP3.LUT R153, R153, R11, RZ, 0xfc, !PT ;  /* 0x0000000b99997212 */ /* 0x000fe200078efcff */
[----:B------:R-:W-:Y:S01]  /*1240*/  STL [R1+0x44], R4 ;  /* 0x0000440401007387 */ /* 0x000fe20000100800 */
[----:B------:R-:W-:-:S02]  /*1250*/  SHF.L.U32 R135, R150, 0x8, RZ ;  /* 0x0000000896877819 */ /* 0x000fc400000006ff */
[----:B------:R-:W-:Y:S01]  /*1260*/  SHF.L.U32 R131, R152, 0x8, RZ ;  /* 0x0000000898837819 */ /* 0x000fe200000006ff */
[----:B------:R4:W-:Y:S01]  /*1270*/  STL [R1+0x50], R32 ;  /* 0x0000502001007387 */ /* 0x0009e20000100800 */
[-C--:B------:R-:W-:Y:S02]  /*1280*/  LOP3.LUT R143, R143, R11.reuse, RZ, 0xfc, !PT ;  /* 0x0000000b8f8f7212 */ /* 0x080fe400078efcff */
[----:B------:R-:W-:Y:S01]  /*1290*/  SHF.L.U32 R125, R162, 0x8, RZ ;  /* 0x00000008a27d7819 */ /* 0x000fe200000006ff */
[----:B------:R-:W-:Y:S01]  /*12a0*/  STL [R1+0x4c], R7 ;  /* 0x00004c0701007387 */ /* 0x000fe20000100800 */
[----:B------:R-:W-:Y:S02]  /*12b0*/  SHF.L.U32 R121, R163, 0x8, RZ ;  /* 0x00000008a3797819 */ /* 0x000fe400000006ff */
[----:B------:R-:W-:Y:S01]  /*12c0*/  SHF.L.U32 R117, R164, 0x8, RZ ;  /* 0x00000008a4757819 */ /* 0x000fe200000006ff */
[----:B------:R-:W-:Y:S01]  /*12d0*/  STL [R1+0x5c], R8 ;  /* 0x00005c0801007387 */ /* 0x000fe20000100800 */
[----:B------:R-:W-:-:S02]  /*12e0*/  LOP3.LUT R129, R129, R11, RZ, 0xfc, !PT ;  /* 0x0000000b81817212 */ /* 0x000fc400078efcff */
[----:B------:R-:W-:Y:S01]  /*12f0*/  SHF.L.U32 R111, R174, 0x8, RZ ;  /* 0x00000008ae6f7819 */ /* 0x000fe200000006ff */
[----:B------:R-:W-:Y:S01]  /*1300*/  STL [R1+0x54], R250 ;  /* 0x000054fa01007387 */ /* 0x000fe20000100800 */
[----:B------:R-:W-:Y:S02]  /*1310*/  SHF.L.U32 R107, R175, 0x8, RZ ;  /* 0x00000008af6b7819 */ /* 0x000fe400000006ff */
[----:B------:R-:W-:Y:S01]  /*1320*/  LOP3.LUT R119, R119, R11, RZ, 0xfc, !PT ;  /* 0x0000000b77777212 */ /* 0x000fe200078efcff */
[----:B------:R-:W5:Y:S01]  /*1330*/  LDL R40, [R1+0x30] ;  /* 0x0000300001287983 */ /* 0x000f620000100800 */
[-C--:B------:R-:W-:Y:S02]  /*1340*/  LOP3.LUT R52, R28, R10.reuse, RZ, 0xfc, !PT ;  /* 0x0000000a1c347212 */ /* 0x080fe400078efcff */
[----:B------:R-:W-:Y:S01]  /*1350*/  SHF.L.U32 R101, R176, 0x8, RZ ;  /* 0x00000008b0657819 */ /* 0x000fe200000006ff */
[----:B------:R-:W-:Y:S01]  /*1360*/  STL [R1+0x64], R252 ;  /* 0x000064fc01007387 */ /* 0x000fe20000100800 */
[----:B------:R-:W-:-:S02]  /*1370*/  LOP3.LUT R60, R24, R10, RZ, 0xfc, !PT ;  /* 0x0000000a183c7212 */ /* 0x000fc400078efcff */
[C---:B------:R-:W-:Y:S01]  /*1380*/  ISETP.GE.U32.AND P6, PT, R21.reuse, 0x1230, PT ;  /* 0x000012301500780c */ /* 0x040fe20003fc6070 */
[----:B------:R-:W-:Y:S01]  /*1390*/  STL [R1+0x60], R251 ;  /* 0x000060fb01007387 */ /* 0x000fe20000100800 */
[----:B------:R-:W-:Y:S02]  /*13a0*/  SHF.L.U32 R19, R21, 0x8, RZ ;  /* 0x0000000815137819 */ /* 0x000fe400000006ff */
[-C--:B------:R-:W-:Y:S01]  /*13b0*/  LOP3.LUT R64, R245, R10.reuse, RZ, 0xfc, !PT ;  /* 0x0000000af5407212 */ /* 0x080fe200078efcff */
[----:B------:R0:W-:Y:S01]  /*13c0*/  STL [R1+0x6c], R48 ;  /* 0x00006c3001007387 */ /* 0x0001e20000100800 */
[-C--:B------:R-:W-:Y:S02]  /*13d0*/  LOP3.LUT R72, R239, R10.reuse, RZ, 0xfc, !PT ;  /* 0x0000000aef487212 */ /* 0x080fe400078efcff */
[----:B--2---:R-:W-:Y:S01]  /*13e0*/  LOP3.LUT R0, R14, R11, RZ, 0xfc, !PT ;  /* 0x0000000b0e007212 */ /* 0x004fe200078efcff */
[----:B------:R-:W-:Y:S01]  /*13f0*/  STL [R1+0x68], R249 ;  /* 0x000068f901007387 */ /* 0x000fe20000100800 */
[----:B------:R-:W-:-:S02]  /*1400*/  LOP3.LUT R74, R233, R10, RZ, 0xfc, !PT ;  /* 0x0000000ae94a7212 */ /* 0x000fc400078efcff */
[-C--:B------:R-:W-:Y:S01]  /*1410*/  LOP3.LUT R84, R241, R11.reuse, RZ, 0xfc, !PT ;  /* 0x0000000bf1547212 */ /* 0x080fe200078efcff */
[----:B------:R2:W-:Y:S01]  /*1420*/  STL [R1+0x74], R50 ;  /* 0x0000743201007387 */ /* 0x0005e20000100800 */
[-C--:B------:R-:W-:Y:S02]  /*1430*/  LOP3.LUT R76, R229, R10.reuse, RZ, 0xfc, !PT ;  /* 0x0000000ae54c7212 */ /* 0x080fe400078efcff */
[----:B------:R-:W-:Y:S01]  /*1440*/  LOP3.LUT R86, R237, R11, RZ, 0xfc, !PT ;  /* 0x0000000bed567212 */ /* 0x000fe200078efcff */
[----:B------:R-:W-:Y:S01]  /*1450*/  STL [R1+0x70], R248 ;  /* 0x000070f801007387 */ /* 0x000fe20000100800 */
[-C--:B------:R-:W-:Y:S02]  /*1460*/  LOP3.LUT R144, R155, R10.reuse, RZ, 0xfc, !PT ;  /* 0x0000000a9b907212 */ /* 0x080fe400078efcff */
[-C--:B------:R-:W-:Y:S01]  /*1470*/  LOP3.LUT R146, R149, R10.reuse, RZ, 0xfc, !PT ;  /* 0x0000000a95927212 */ /* 0x080fe200078efcff */
[----:B------:R0:W-:Y:S01]  /*1480*/  STL [R1+0x7c], R52 ;  /* 0x00007c3401007387 */ /* 0x0001e20000100800 */
[----:B------:R-:W-:-:S02]  /*1490*/  LOP3.LUT R148, R145, R10, RZ, 0xfc, !PT ;  /* 0x0000000a91947212 */ /* 0x000fc400078efcff */
[-C--:B------:R-:W-:Y:S01]  /*14a0*/  LOP3.LUT R156, R141, R10.reuse, RZ, 0xfc, !PT ;  /* 0x0000000a8d9c7212 */ /* 0x080fe200078efcff */
[----:B------:R0:W-:Y:S01]  /*14b0*/  STL [R1+0x78], R5 ;  /* 0x0000780501007387 */ /* 0x0001e20000100800 */
[-C--:B------:R-:W-:Y:S02]  /*14c0*/  LOP3.LUT R158, R135, R10.reuse, RZ, 0xfc, !PT ;  /* 0x0000000a879e7212 */ /* 0x080fe400078efcff */
[-C--:B------:R-:W-:Y:S01]  /*14d0*/  LOP3.LUT R160, R131, R10.reuse, RZ, 0xfc, !PT ;  /* 0x0000000a83a07212 */ /* 0x080fe200078efcff */
[----:B------:R-:W-:Y:S01]  /*14e0*/  STL [R1+0x84], R60 ;  /* 0x0000843c01007387 */ /* 0x000fe20000100800 */
[-C--:B------:R-:W-:Y:S02]  /*14f0*/  LOP3.LUT R168, R125, R10.reuse, RZ, 0xfc, !PT ;  /* 0x0000000a7da87212 */ /* 0x080fe400078efcff */
[-C--:B------:R-:W-:Y:S01]  /*1500*/  LOP3.LUT R170, R121, R10.reuse, RZ, 0xfc, !PT ;  /* 0x0000000a79aa7212 */ /* 0x080fe200078efcff */
[----:B------:R0:W-:Y:S01]  /*1510*/  STL [R1+0x80], R20 ;  /* 0x0000801401007387 */ /* 0x0001e20000100800 */
[----:B------:R-:W-:-:S02]  /*1520*/  LOP3.LUT R172, R117, R10, RZ, 0xfc, !PT ;  /* 0x0000000a75ac7212 */ /* 0x000fc400078efcff */
[-C--:B------:R-:W-:Y:S01]  /*1530*/  LOP3.LUT R180, R111, R10.reuse, RZ, 0xfc, !PT ;  /* 0x0000000a6fb47212 */ /* 0x080fe200078efcff */
[----:B------:R0:W-:Y:S01]  /*1540*/  STL [R1+0x12c], R62 ;  /* 0x00012c3e01007387 */ /* 0x0001e20000100800 */
[----:B------:R-:W-:Y:S02]  /*1550*/  SHF.L.U32 R97, R188, 0x8, RZ ;  /* 0x00000008bc617819 */ /* 0x000fe400000006ff */
[-C--:B------:R-:W-:Y:S01]  /*1560*/  LOP3.LUT R182, R107, R10.reuse, RZ, 0xfc, !PT ;  /* 0x0000000a6bb67212 */ /* 0x080fe200078efcff */
[----:B------:R-:W-:Y:S01]  /*1570*/  STL [R1+0x88], R2 ;  /* 0x0000880201007387 */ /* 0x000fe20000100800 */
[----:B------:R-:W-:Y:S01]  /*1580*/  SHF.L.U32 R21, R198, 0x8, RZ ;  /* 0x00000008c6157819 */ /* 0x000fe200000006ff */
[----:B------:R-:W-:Y:S01]  /*1590*/  FADD R12, R12, c[0x0][0x178] ;  /* 0x00005e000c0c7621 */ /* 0x000fe20000000000 */
        /* <DEDUP_REMOVED lines=9> */
[-C--:B------:R-:W-:Y:S01]  /*1630*/  LOP3.LUT R95, R95, R11.reuse, RZ, 0xfc, !PT ;  /* 0x0000000b5f5f7212 */ /* 0x080fe200078efcff */
[----:B------:R-:W-:Y:S01]  /*1640*/  STL [R1+0x130], R0 ;  /* 0x0001300001007387 */ /* 0x000fe20000100800 */
[----:B------:R-:W-:-:S02]  /*1650*/  LOP3.LUT R46, R89, R11, RZ, 0xfc, !PT ;  /* 0x0000000b592e7212 */ /* 0x000fc400078efcff */
[-C--:B------:R-:W-:Y:S01]  /*1660*/  LOP3.LUT R58, R85, R11.reuse, RZ, 0xfc, !PT ;  /* 0x0000000b553a7212 */ /* 0x080fe200078efcff */
[----:B------:R0:W-:Y:S01]  /*1670*/  STL [R1+0x144], R74 ;  /* 0x0001444a01007387 */ /* 0x0001e20000100800 */
[----:B------:R-:W-:Y:S02]  /*1680*/  SHF.L.U32 R75, R200, 0x8, RZ ;  /* 0x00000008c84b7819 */ /* 0x000fe400000006ff */
[----:B------:R-:W-:Y:S01]  /*1690*/  SHF.L.U32 R71, R210, 0x8, RZ ;  /* 0x00000008d2477819 */ /* 0x000fe200000006ff */
[----:B------:R-:W-:Y:S01]  /*16a0*/  STL [R1+0x138], R84 ;  /* 0x0001385401007387 */ /* 0x000fe20000100800 */
[-C--:B------:R-:W-:Y:S02]  /*16b0*/  LOP3.LUT R81, R81, R11.reuse, RZ, 0xfc, !PT ;  /* 0x0000000b51517212 */ /* 0x080fe400078efcff */
[----:B------:R-:W-:Y:S01]  /*16c0*/  SHF.L.U32 R65, R212, 0x8, RZ ;  /* 0x00000008d4417819 */ /* 0x000fe200000006ff */
[----:B------:R0:W-:Y:S01]  /*16d0*/  STL [R1+0x14c], R76 ;  /* 0x00014c4c01007387 */ /* 0x0001e20000100800 */
[----:B------:R-:W-:-:S02]  /*16e0*/  LOP3.LUT R70, R77, R11, RZ, 0xfc, !PT ;  /* 0x0000000b4d467212 */ /* 0x000fc400078efcff */
[----:B------:R-:W-:Y:S01]  /*16f0*/  SHF.L.U32 R61, R211, 0x8, RZ ;  /* 0x00000008d33d7819 */ /* 0x000fe200000006ff */
[----:B------:R0:W-:Y:S01]  /*1700*/  STL [R1+0x140], R86 ;  /* 0x0001405601007387 */ /* 0x0001e20000100800 */
[-C--:B------:R-:W-:Y:S02]  /*1710*/  LOP3.LUT R82, R73, R11.reuse, RZ, 0xfc, !PT ;  /* 0x0000000b49527212 */ /* 0x080fe400078efcff */
[----:B------:R-:W-:Y:S01]  /*1720*/  SHF.L.U32 R57, R222, 0x8, RZ ;  /* 0x00000008de397819 */ /* 0x000fe200000006ff */
[----:B------:R-:W-:Y:S01]  /*1730*/  STL [R1+0x154], R225 ;  /* 0x000154e101007387 */ /* 0x000fe20000100800 */
[-C--:B------:R-:W-:Y:S02]  /*1740*/  LOP3.LUT R69, R69, R11.reuse, RZ, 0xfc, !PT ;  /* 0x0000000b45457212 */ /* 0x080fe400078efcff */
[----:B------:R-:W-:Y:S01]  /*1750*/  SHF.L.U32 R51, R223, 0x8, RZ ;  /* 0x00000008df337819 */ /* 0x000fe200000006ff */
[----:B------:R-:W-:Y:S01]  /*1760*/  STL [R1+0x148], R231 ;  /* 0x000148e701007387 */ /* 0x000fe20000100800 */
[----:B------:R-:W-:-:S02]  /*1770*/  LOP3.LUT R244, R63, R11, RZ, 0xfc, !PT ;  /* 0x0000000b3ff47212 */ /* 0x000fc400078efcff */
[----:B------:R-:W-:Y:S01]  /*1780*/  SHF.L.U32 R47, R224, 0x8, RZ ;  /* 0x00000008e02f7819 */ /* 0x000fe200000006ff */
[----:B------:R-:W-:Y:S01]  /*1790*/  STL [R1+0x15c], R219 ;  /* 0x00015cdb01007387 */ /* 0x000fe20000100800 */
[-C--:B------:R-:W-:Y:S02]  /*17a0*/  LOP3.LUT R240, R59, R11.reuse, RZ, 0xfc, !PT ;  /* 0x0000000b3bf07212 */ /* 0x080fe400078efcff */
[----:B------:R-:W-:Y:S01]  /*17b0*/  SHF.L.U32 R41, R234, 0x8, RZ ;  /* 0x00000008ea297819 */ /* 0x000fe200000006ff */
[----:B------:R-:W-:Y:S01]  /*17c0*/  STL [R1+0x150], R227 ;  /* 0x000150e301007387 */ /* 0x000fe20000100800 */
[-C--:B------:R-:W-:Y:S02]  /*17d0*/  LOP3.LUT R238, R53, R11.reuse, RZ, 0xfc, !PT ;  /* 0x0000000b35ee7212 */ /* 0x080fe400078efcff */
[----:B------:R-:W-:Y:S01]  /*17e0*/  SHF.L.U32 R37, R235, 0x8, RZ ;  /* 0x00000008eb257819 */ /* 0x000fe200000006ff */
[----:B------:R0:W-:Y:S01]  /*17f0*/  STL [R1+0x164], R88 ;  /* 0x0001645801007387 */ /* 0x0001e20000100800 */
[----:B------:R-:W-:-:S02]  /*1800*/  LOP3.LUT R226, R49, R11, RZ, 0xfc, !PT ;  /* 0x0000000b31e27212 */ /* 0x000fc400078efcff */
[-C--:B------:R-:W-:Y:S01]  /*1810*/  LOP3.LUT R202, R45, R11.reuse, RZ, 0xfc, !PT ;  /* 0x0000000b2dca7212 */ /* 0x080fe200078efcff */
[----:B------:R-:W-:Y:S01]  /*1820*/  STL [R1+0x158], R221 ;  /* 0x000158dd01007387 */ /* 0x000fe20000100800 */
[----:B------:R-:W-:Y:S02]  /*1830*/  ISETP.GE.U32.AND P3, PT, R15, 0x1230, PT ;  /* 0x000012300f00780c */ /* 0x000fe40003f66070 */
[-C--:B------:R-:W-:Y:S01]  /*1840*/  LOP3.LUT R229, R147, R11.reuse, RZ, 0xfc, !PT ;  /* 0x0000000b93e57212 */ /* 0x080fe200078efcff */
[----:B------:R0:W-:Y:S01]  /*1850*/  STL [R1+0x16c], R96 ;  /* 0x00016c6001007387 */ /* 0x0001e20000100800 */
[-C--:B------:R-:W-:Y:S02]  /*1860*/  LOP3.LUT R237, R137, R11.reuse, RZ, 0xfc, !PT ;  /* 0x0000000b89ed7212 */ /* 0x080fe400078efcff */
[-C--:B------:R-:W-:Y:S01]  /*1870*/  LOP3.LUT R233, R133, R11.reuse, RZ, 0xfc, !PT ;  /* 0x0000000b85e97212 */ /* 0x080fe200078efcff */
[----:B------:R-:W-:Y:S01]  /*1880*/  STL [R1+0x160], R217 ;  /* 0x000160d901007387 */ /* 0x000fe20000100800 */
[----:B------:R-:W-:-:S02]  /*1890*/  LOP3.LUT R241, R123, R11, RZ, 0xfc, !PT ;  /* 0x0000000b7bf17212 */ /* 0x000fc400078efcff */
[-C--:B------:R-:W-:Y:S01]  /*18a0*/  LOP3.LUT R239, R113, R11.reuse, RZ, 0xfc, !PT ;  /* 0x0000000b71ef7212 */ /* 0x080fe200078efcff */
[----:B------:R0:W-:Y:S01]  /*18b0*/  STL [R1+0x174], R98 ;  /* 0x0001746201007387 */ /* 0x0001e20000100800 */
[----:B------:R-:W-:Y:S02]  /*18c0*/  LOP3.LUT R245, R109, R11, RZ, 0xfc, !PT ;  /* 0x0000000b6df57212 */ /* 0x000fe400078efcff */
[-C--:B------:R-:W-:Y:S01]  /*18d0*/  LOP3.LUT R192, R97, R10.reuse, RZ, 0xfc, !PT ;  /* 0x0000000a61c07212 */ /* 0x080fe200078efcff */
[----:B------:R-:W-:Y:S01]  /*18e0*/  STL [R1+0x168], R213 ;  /* 0x000168d501007387 */ /* 0x000fe20000100800 */
[-C--:B------:R-:W-:Y:S02]  /*18f0*/  LOP3.LUT R194, R93, R10.reuse, RZ, 0xfc, !PT ;  /* 0x0000000a5dc27212 */ /* 0x080fe400078efcff */
[-C--:B------:R-:W-:Y:S01]  /*1900*/  LOP3.LUT R206, R21, R10.reuse, RZ, 0xfc, !PT ;  /* 0x0000000a15ce7212 */ /* 0x080fe200078efcff */
[----:B------:R0:W-:Y:S01]  /*1910*/  STL [R1+0x17c], R100 ;  /* 0x00017c6401007387 */ /* 0x0001e20000100800 */
[----:B------:R-:W-:-:S02]  /*1920*/  LOP3.LUT R196, R87, R10, RZ, 0xfc, !PT ;  /* 0x0000000a57c47212 */ /* 0x000fc400078efcff */
[-C--:B------:R-:W-:Y:S01]  /*1930*/  LOP3.LUT R204, R83, R10.reuse, RZ, 0xfc, !PT ;  /* 0x0000000a53cc7212 */ /* 0x080fe200078efcff */
[----:B------:R-:W-:Y:S01]  /*1940*/  STL [R1+0x170], R207 ;  /* 0x000170cf01007387 */ /* 0x000fe20000100800 */
[-C--:B------:R-:W-:Y:S02]  /*1950*/  LOP3.LUT R208, R75, R10.reuse, RZ, 0xfc, !PT ;  /* 0x0000000a4bd07212 */ /* 0x080fe400078efcff */
        /* <DEDUP_REMOVED lines=8> */
[-C--:B------:R-:W-:Y:S02]  /*19e0*/  LOP3.LUT R230, R47, R10.reuse, RZ, 0xfc, !PT ;  /* 0x0000000a2fe67212 */ /* 0x080fe400078efcff */
[----:B------:R-:W-:Y:S01]  /*19f0*/  SHF.L.U32 R33, R242, 0x8, RZ ;  /* 0x00000008f2217819 */ /* 0x000fe200000006ff */
[----:B------:R-:W-:Y:S01]  /*1a00*/  STL [R1+0x180], R195 ;  /* 0x000180c301007387 */ /* 0x000fe20000100800 */
[----:B------:R-:W-:Y:S02]  /*1a10*/  LOP3.LUT R236, R41, R10, RZ, 0xfc, !PT ;  /* 0x0000000a29ec7212 */ /* 0x000fe400078efcff */
[----:B------:R-:W-:Y:S01]  /*1a20*/  SHF.L.U32 R27, R243, 0x8, RZ ;  /* 0x00000008f31b7819 */ /* 0x000fe200000006ff */
[----:B------:R0:W-:Y:S01]  /*1a30*/  STL [R1+0x194], R112 ;  /* 0x0001947001007387 */ /* 0x0001e20000100800 */
[----:B------:R-:W-:-:S02]  /*1a40*/  SHF.L.U32 R23, R246, 0x8, RZ ;  /* 0x00000008f6177819 */ /* 0x000fc400000006ff */
[----:B------:R-:W-:Y:S01]  /*1a50*/  SHF.L.U32 R15, R247, 0x8, RZ ;  /* 0x00000008f70f7819 */ /* 0x000fe200000006ff */
[----:B------:R-:W-:Y:S01]  /*1a60*/  STL [R1+0x188], R191 ;  /* 0x000188bf01007387 */ /* 0x000fe20000100800 */
[-C--:B------:R-:W-:Y:S02]  /*1a70*/  LOP3.LUT R178, R39, R11.reuse, RZ, 0xfc, !PT ;  /* 0x0000000b27b27212 */ /* 0x080fe400078efcff */
[----:B------:R-:W-:Y:S01]  /*1a80*/  MOV R36, 0x3e800000 ;  /* 0x3e80000000247802 */ /* 0x000fe20000000f00 */
[----:B------:R0:W-:Y:S01]  /*1a90*/  STL [R1+0x19c], R120 ;  /* 0x00019c7801007387 */ /* 0x0001e20000100800 */
[----:B------:R-:W-:Y:S02]  /*1aa0*/  LOP3.LUT R154, R35, R11, RZ, 0xfc, !PT ;  /* 0x0000000b239a7212 */ /* 0x000fe400078efcff */
[-C--:B------:R-:W-:Y:S01]  /*1ab0*/  LOP3.LUT R19, R19, R10.reuse, RZ, 0xfc, !PT ;  /* 0x0000000a13137212 */ /* 0x080fe200078efcff */
[----:B------:R-:W-:Y:S01]  /*1ac0*/  STL [R1+0x190], R185 ;  /* 0x000190b901007387 */ /* 0x000fe20000100800 */
[----:B------:R-:W-:-:S02]  /*1ad0*/  LOP3.LUT R18, R18, R10, RZ, 0xfc, !PT ;  /* 0x0000000a12127212 */ /* 0x000fc400078efcff */
[-C--:B------:R-:W-:Y:S01]  /*1ae0*/  LOP3.LUT R130, R29, R11.reuse, RZ, 0xfc, !PT ;  /* 0x0000000b1d827212 */ /* 0x080fe200078efcff */
[----:B------:R0:W-:Y:S01]  /*1af0*/  STL [R1+0x1a4], R122 ;  /* 0x0001a47a01007387 */ /* 0x0001e20000100800 */
[-C--:B------:R-:W-:Y:S02]  /*1b00*/  LOP3.LUT R106, R25, R11.reuse, RZ, 0xfc, !PT ;  /* 0x0000000b196a7212 */ /* 0x080fe400078efcff */
[-C--:B------:R-:W-:Y:S01]  /*1b10*/  LOP3.LUT R9, R9, R11.reuse, RZ, 0xfc, !PT ;  /* 0x0000000b09097212 */ /* 0x080fe200078efcff */
[----:B------:R-:W-:Y:S01]  /*1b20*/  STL [R1+0x198], R181 ;  /* 0x000198b501007387 */ /* 0x000fe20000100800 */
[----:B------:R-:W-:-:S03]  /*1b30*/  LOP3.LUT R6, R6, R11, RZ, 0xfc, !PT ;  /* 0x0000000b06067212 */ /* 0x000fc600078efcff */
[----:B------:R0:W-:Y:S04]  /*1b40*/  STL [R1+0x1ac], R124 ;  /* 0x0001ac7c01007387 */ /* 0x0001e80000100800 */
[----:B------:R-:W-:Y:S04]  /*1b50*/  STL [R1+0x1a0], R177 ;  /* 0x0001a0b101007387 */ /* 0x000fe80000100800 */
        /* <DEDUP_REMOVED lines=24> */
[----:B------:R0:W-:Y:S01]  /*1ce0*/  STL [R1+0x214], R180 ;  /* 0x000214b401007387 */ /* 0x0001e20000100800 */
[----:B------:R-:W0:Y:S03]  /*1cf0*/  MUFU.SQRT R21, R12 ;  /* 0x0000000c00157308 */ /* 0x000e260000002000 */
        /* <DEDUP_REMOVED lines=11> */
[----:B------:R-:W-:Y:S04]  /*1db0*/  STL [R1+0xa4], R58 ;  /* 0x0000a43a01007387 */ /* 0x000fe80000100800 */
[----:B------:R0:W-:Y:S04]  /*1dc0*/  STL [R1+0xb0], R204 ;  /* 0x0000b0cc01007387 */ /* 0x0001e80000100800 */
[----:B------:R-:W-:Y:S04]  /*1dd0*/  STL [R1+0xac], R81 ;  /* 0x0000ac5101007387 */ /* 0x000fe80000100800 */
[----:B------:R1:W-:Y:S04]  /*1de0*/  STL [R1+0xb8], R206 ;  /* 0x0000b8ce01007387 */ /* 0x0003e80000100800 */
[----:B------:R-:W-:Y:S01]  /*1df0*/  STL [R1+0xb4], R70 ;  /* 0x0000b44601007387 */ /* 0x000fe20000100800 */
[----:B0-----:R-:W-:-:S03]  /*1e00*/  FSETP.GT.AND P1, PT, R21, 8.50705917302346158658e+37, PT ;  /* 0x7e8000001500780b */ /* 0x001fc60003f24000 */
[----:B------:R0:W-:Y:S04]  /*1e10*/  STL [R1+0xc0], R208 ;  /* 0x0000c0d001007387 */ /* 0x0001e80000100800 */
[----:B------:R0:W-:Y:S04]  /*1e20*/  STL [R1+0xc8], R220 ;  /* 0x0000c8dc01007387 */ /* 0x0001e80000100800 */
[----:B------:R-:W-:Y:S04]  /*1e30*/  STL [R1+0xbc], R82 ;  /* 0x0000bc5201007387 */ /* 0x000fe80000100800 */
[----:B------:R0:W-:Y:S01]  /*1e40*/  STL [R1+0xd0], R218 ;  /* 0x0000d0da01007387 */ /* 0x0001e20000100800 */
[----:B------:R-:W-:-:S03]  /*1e50*/  FSETP.GEU.AND P0, PT, R21, 1.175494350822287508e-38, PT ;  /* 0x008000001500780b */ /* 0x000fc60003f0e000 */
[----:B------:R-:W-:Y:S04]  /*1e60*/  STL [R1+0xc4], R69 ;  /* 0x0000c44501007387 */ /* 0x000fe80000100800 */
[----:B------:R0:W-:Y:S04]  /*1e70*/  STL [R1+0xd8], R216 ;  /* 0x0000d8d801007387 */ /* 0x0001e80000100800 */
[----:B------:R-:W-:Y:S04]  /*1e80*/  STL [R1+0xcc], R244 ;  /* 0x0000ccf401007387 */ /* 0x000fe80000100800 */
[----:B------:R0:W-:Y:S01]  /*1e90*/  STL [R1+0xe0], R232 ;  /* 0x0000e0e801007387 */ /* 0x0001e20000100800 */
[----:B------:R-:W-:-:S03]  /*1ea0*/  LOP3.LUT R214, R37, R10, RZ, 0xfc, !PT ;  /* 0x0000000a25d67212 */ /* 0x000fc600078efcff */
[----:B------:R-:W-:Y:S04]  /*1eb0*/  STL [R1+0xd4], R240 ;  /* 0x0000d4f001007387 */ /* 0x000fe80000100800 */
[----:B------:R0:W-:Y:S01]  /*1ec0*/  STL [R1+0xe8], R228 ;  /* 0x0000e8e401007387 */ /* 0x0001e20000100800 */
[----:B------:R-:W-:-:S03]  /*1ed0*/  LOP3.LUT R190, R33, R10, RZ, 0xfc, !PT ;  /* 0x0000000a21be7212 */ /* 0x000fc600078efcff */
[----:B------:R-:W-:Y:S01]  /*1ee0*/  STL [R1+0xdc], R238 ;  /* 0x0000dcee01007387 */ /* 0x000fe20000100800 */
[----:B------:R-:W-:-:S03]  /*1ef0*/  LOP3.LUT R166, R27, R10, RZ, 0xfc, !PT ;  /* 0x0000000a1ba67212 */ /* 0x000fc600078efcff */
[----:B------:R0:W-:Y:S01]  /*1f00*/  STL [R1+0xf0], R230 ;  /* 0x0000f0e601007387 */ /* 0x0001e20000100800 */
[----:B------:R-:W-:-:S03]  /*1f10*/  LOP3.LUT R142, R23, R10, RZ, 0xfc, !PT ;  /* 0x0000000a178e7212 */ /* 0x000fc600078efcff */
[----:B------:R-:W-:Y:S01]  /*1f20*/  STL [R1+0xe4], R226 ;  /* 0x0000e4e201007387 */ /* 0x000fe20000100800 */
[----:B------:R-:W-:-:S03]  /*1f30*/  LOP3.LUT R118, R15, R10, RZ, 0xfc, !PT ;  /* 0x0000000a0f767212 */ /* 0x000fc600078efcff */
[----:B------:R-:W-:Y:S01]  /*1f40*/  STL [R1+0xec], R202 ;  /* 0x0000ecca01007387 */ /* 0x000fe20000100800 */
[----:B------:R-:W-:Y:S01]  /*1f50*/  FSEL R10, R36, 1, P1 ;  /* 0x3f800000240a7808 */ /* 0x000fe20000800000 */
[----:B------:R-:W-:Y:S02]  /*1f60*/  @P1 FMUL R21, R21, 0.25 ;  /* 0x3e80000015151820 */ /* 0x000fe40000400000 */
[----:B------:R0:W-:Y:S04]  /*1f70*/  STL [R1+0xfc], R236 ;  /* 0x0000fcec01007387 */ /* 0x0001e80000100800 */
[----:B------:R-:W-:Y:S01]  /*1f80*/  STL [R1+0xf8], R178 ;  /* 0x0000f8b201007387 */ /* 0x000fe20000100800 */
[----:B------:R-:W-:-:S03]  /*1f90*/  LOP3.LUT R94, R17, R11, RZ, 0xfc, !PT ;  /* 0x0000000b115e7212 */ /* 0x000fc600078efcff */
[----:B------:R-:W-:Y:S01]  /*1fa0*/  STL [R1+0x104], R214 ;  /* 0x000104d601007387 */ /* 0x000fe20000100800 */
[----:B------:R-:W-:-:S03]  /*1fb0*/  IADD3 R12, P2, R19, c[0x0][0x160], RZ ;  /* 0x00005800130c7a10 */ /* 0x000fc60007f5e0ff */
[----:B------:R-:W-:Y:S01]  /*1fc0*/  STL [R1+0x100], R154 ;  /* 0x0001009a01007387 */ /* 0x000fe20000100800 */
[----:B------:R-:W-:Y:S01]  /*1fd0*/  LOP3.LUT R22, R13, R11, RZ, 0xfc, !PT ;  /* 0x0000000b0d167212 */ /* 0x000fe200078efcff */
[----:B------:R-:W-:Y:S02]  /*1fe0*/  @!P0 FMUL R21, R21, 16777216 ;  /* 0x4b80000015158820 */ /* 0x000fe40000400000 */
[----:B------:R-:W-:Y:S01]  /*1ff0*/  STL [R1+0x10c], R190 ;  /* 0x00010cbe01007387 */ /* 0x000fe20000100800 */
[----:B------:R-:W-:Y:S01]  /*2000*/  IADD3 R14, P1, R18, c[0x0][0x160], RZ ;  /* 0x00005800120e7a10 */ /* 0x000fe20007f3e0ff */
[----:B------:R-:W-:Y:S02]  /*2010*/  @!P0 FMUL R10, R10, 16777216 ;  /* 0x4b8000000a0a8820 */ /* 0x000fe40000400000 */
[----:B------:R-:W-:Y:S01]  /*2020*/  STL [R1+0x108], R130 ;  /* 0x0001088201007387 */ /* 0x000fe20000100800 */
[----:B-----5:R-:W-:-:S03]  /*2030*/  IADD3 R16, P0, R40, c[0x0][0x160], RZ ;  /* 0x0000580028107a10 */ /* 0x020fc60007f1e0ff */
[----:B------:R-:W-:Y:S01]  /*2040*/  STL [R1+0x114], R166 ;  /* 0x000114a601007387 */ /* 0x000fe20000100800 */
[----:B------:R-:W-:-:S03]  /*2050*/  IADD3.X R13, R9, c[0x0][0x164], RZ, P2, !PT ;  /* 0x00005900090d7a10 */ /* 0x000fc600017fe4ff */
[----:B------:R-:W-:Y:S01]  /*2060*/  STL [R1+0x11c], R142 ;  /* 0x00011c8e01007387 */ /* 0x000fe20000100800 */
[----:B------:R-:W-:-:S03]  /*2070*/  IADD3 R24, P2, R43, c[0x0][0x160], RZ ;  /* 0x000058002b187a10 */ /* 0x000fc60007f5e0ff */
[----:B------:R-:W-:Y:S01]  /*2080*/  STL [R1+0x110], R106 ;  /* 0x0001106a01007387 */ /* 0x000fe20000100800 */
[----:B------:R-:W-:-:S03]  /*2090*/  IADD3.X R15, R6, c[0x0][0x164], RZ, P1, !PT ;  /* 0x00005900060f7a10 */ /* 0x000fc60000ffe4ff */
[----:B------:R-:W-:Y:S01]  /*20a0*/  STL [R1+0x218], R118 ;  /* 0x0002187601007387 */ /* 0x000fe20000100800 */
[----:B------:R-:W-:Y:S02]  /*20b0*/  IADD3 R26, P1, R42, c[0x0][0x160], RZ ;  /* 0x000058002a1a7a10 */ /* 0x000fe40007f3e0ff */
[----:B------:R-:W-:Y:S01]  /*20c0*/  IADD3.X R17, R44, c[0x0][0x164], RZ, P0, !PT ;  /* 0x000059002c117a10 */ /* 0x000fe200007fe4ff */
[----:B------:R-:W-:Y:S01]  /*20d0*/  STL [R1+0x118], R94 ;  /* 0x0001185e01007387 */ /* 0x000fe20000100800 */
[----:B------:R-:W-:-:S03]  /*20e0*/  IADD3 R28, P0, R31, c[0x0][0x160], RZ ;  /* 0x000058001f1c7a10 */ /* 0x000fc60007f1e0ff */
[----:B------:R5:W-:Y:S01]  /*20f0*/  STL [R1+0xf4], R22 ;  /* 0x0000f41601007387 */ /* 0x000be20000100800 */
[----:B------:R-:W-:-:S03]  /*2100*/  IADD3.X R25, R30, c[0x0][0x164], RZ, P2, !PT ;  /* 0x000059001e197a10 */ /* 0x000fc600017fe4ff */
[----:B------:R-:W5:Y:S01]  /*2110*/  LDL.LU R43, [R1+0x2a8] ;  /* 0x0002a800012b7983 */ /* 0x000f620000300800 */
[----:B------:R-:W-:-:S03]  /*2120*/  IADD3 R36, P2, R32, c[0x0][0x160], RZ ;  /* 0x0000580020247a10 */ /* 0x000fc60007f5e0ff */
[----:B-1----:R-:W5:Y:S01]  /*2130*/  LDL.LU R42, [R1+0x2a4] ;  /* 0x0002a400012a7983 */ /* 0x002f620000300800 */
[----:B------:R-:W-:-:S03]  /*2140*/  IADD3.X R27, R4, c[0x0][0x164], RZ, P1, !PT ;  /* 0x00005900041b7a10 */ /* 0x000fc60000ffe4ff */
[----:B------:R-:W5:Y:S01]  /*2150*/  LDL.LU R44, [R1+0x2a0] ;  /* 0x0002a000012c7983 */ /* 0x000f620000300800 */
[----:B------:R-:W-:Y:S02]  /*2160*/  IADD3 R38, P1, R8, c[0x0][0x160], RZ ;  /* 0x0000580008267a10 */ /* 0x000fe40007f3e0ff */
[----:B------:R-:W-:Y:S01]  /*2170*/  IADD3.X R29, R7, c[0x0][0x164], RZ, P0, !PT ;  /* 0x00005900071d7a10 */ /* 0x000fe200007fe4ff */
[----:B---3--:R-:W3:Y:S01]  /*2180*/  LDL.LU R31, [R1+0x29c] ;  /* 0x00029c00011f7983 */ /* 0x008ee20000300800 */
[----:B------:R-:W-:-:S03]  /*2190*/  IADD3 R40, P0, R252, c[0x0][0x160], RZ ;  /* 0x00005800fc287a10 */ /* 0x000fc60007f1e0ff */
[----:B------:R-:W3:Y:S01]  /*21a0*/  LDL.LU R30, [R1+0x298] ;  /* 0x00029800011e7983 */ /* 0x000ee20000300800 */
[----:B------:R-:W-:-:S03]  /*21b0*/  IADD3.X R37, R250, c[0x0][0x164], RZ, P2, !PT ;  /* 0x00005900fa257a10 */ /* 0x000fc600017fe4ff */
[----:B----4-:R-:W4:Y:S01]  /*21c0*/  LDL.LU R32, [R1+0x294] ;  /* 0x0002940001207983 */ /* 0x010f220000300800 */
[----:B------:R-:W-:-:S03]  /*21d0*/  IADD3 R48, P2, R48, c[0x0][0x160], RZ ;  /* 0x0000580030307a10 */ /* 0x000fc60007f5e0ff */
[----:B------:R-:W3:Y:S01]  /*21e0*/  LDL.LU R4, [R1+0x290] ;  /* 0x0002900001047983 */ /* 0x000ee20000300800 */
[----:B------:R-:W-:-:S03]  /*21f0*/  IADD3.X R39, R251, c[0x0][0x164], RZ, P1, !PT ;  /* 0x00005900fb277a10 */ /* 0x000fc60000ffe4ff */
[----:B------:R-:W3:Y:S01]  /*2200*/  LDL.LU R8, [R1+0x28c] ;  /* 0x00028c0001087983 */ /* 0x000ee20000300800 */
[----:B--2---:R-:W-:Y:S02]  /*2210*/  IADD3 R50, P1, R50, c[0x0][0x160], RZ ;  /* 0x0000580032327a10 */ /* 0x004fe40007f3e0ff */
[----:B------:R-:W-:Y:S01]  /*2220*/  IADD3.X R41, R249, c[0x0][0x164], RZ, P0, !PT ;  /* 0x00005900f9297a10 */ /* 0x000fe200007fe4ff */
[----:B------:R-:W2:Y:S01]  /*2230*/  LDL.LU R7, [R1+0x288] ;  /* 0x0002880001077983 */ /* 0x000ea20000300800 */
[----:B------:R-:W-:-:S03]  /*2240*/  IADD3 R52, P0, R52, c[0x0][0x160], RZ ;  /* 0x0000580034347a10 */ /* 0x000fc60007f1e0ff */
[----:B------:R-:W2:Y:S01]  /*2250*/  LDL.LU R252, [R1+0x284] ;  /* 0x0002840001fc7983 */ /* 0x000ea20000300800 */
[----:B------:R-:W-:-:S03]  /*2260*/  IADD3.X R49, R248, c[0x0][0x164], RZ, P2, !PT ;  /* 0x00005900f8317a10 */ /* 0x000fc600017fe4ff */
[----:B------:R-:W2:Y:S01]  /*2270*/  LDL.LU R250, [R1+0x280] ;  /* 0x0002800001fa7983 */ /* 0x000ea20000300800 */
[----:B------:R-:W-:-:S03]  /*2280*/  IADD3.X R51, R5, c[0x0][0x164], RZ, P1, !PT ;  /* 0x0000590005337a10 */ /* 0x000fc60000ffe4ff */
[----:B------:R-:W2:Y:S01]  /*2290*/  LDL.LU R251, [R1+0x27c] ;  /* 0x00027c0001fb7983 */ /* 0x000ea20000300800 */
[----:B------:R-:W-:-:S03]  /*22a0*/  IADD3.X R53, R20, c[0x0][0x164], RZ, P0, !PT ;  /* 0x0000590014357a10 */ /* 0x000fc600007fe4ff */
[----:B------:R-:W2:Y:S04]  /*22b0*/  LDL.LU R249, [R1+0x278] ;  /* 0x0002780001f97983 */ /* 0x000ea80000300800 */
[----:B------:R-:W2:Y:S04]  /*22c0*/  LDL.LU R248, [R1+0x274] ;  /* 0x0002740001f87983 */ /* 0x000ea80000300800 */
[----:B------:R-:W2:Y:S04]  /*22d0*/  LDL.LU R5, [R1+0x270] ;  /* 0x0002700001057983 */ /* 0x000ea80000300800 */
[----:B------:R-:W2:Y:S01]  /*22e0*/  LDL.LU R20, [R1+0x26c] ;  /* 0x00026c0001147983 */ /* 0x000ea20000300800 */
[----:B------:R-:W-:-:S02]  /*22f0*/  IADD3 R60, P2, R60, c[0x0][0x160], RZ ;  /* 0x000058003c3c7a10 */ /* 0x000fc40007f5e0ff */
[----:B------:R-:W-:Y:S02]  /*2300*/  IADD3 R62, P1, R62, c[0x0][0x160], RZ ;  /* 0x000058003e3e7a10 */ /* 0x000fe40007f3e0ff */
[----:B------:R-:W-:Y:S02]  /*2310*/  IADD3 R64, P0, R64, c[0x0][0x160], RZ ;  /* 0x0000580040407a10 */ /* 0x000fe40007f1e0ff */
[----:B------:R-:W-:Y:S02]  /*2320*/  IADD3.X R61, R2, c[0x0][0x164], RZ, P2, !PT ;  /* 0x00005900023d7a10 */ /* 0x000fe400017fe4ff */
[----:B------:R-:W-:Y:S01]  /*2330*/  IADD3 R72, P2, R72, c[0x0][0x160], RZ ;  /* 0x0000580048487a10 */ /* 0x000fe20007f5e0ff */
[----:B------:R-:W4:Y:S01]  /*2340*/  LDL.LU R2, [R1+0x268] ;  /* 0x0002680001027983 */ /* 0x000f220000300800 */
[----:B------:R-:W-:Y:S02]  /*2350*/  IADD3.X R63, R3, c[0x0][0x164], RZ, P1, !PT ;  /* 0x00005900033f7a10 */ /* 0x000fe40000ffe4ff */
[----:B------:R-:W-:Y:S01]  /*2360*/  IADD3.X R65, R0, c[0x0][0x164], RZ, P0, !PT ;  /* 0x0000590000417a10 */ /* 0x000fe200007fe4ff */
[----:B------:R1:W0:Y:S01]  /*2370*/  MUFU.RCP R11, R21 ;  /* 0x00000015000b7308 */ /* 0x0002220000001000 */
[----:B------:R-:W-:Y:S01]  /*2380*/  IADD3 R74, P1, R74, c[0x0][0x160], RZ ;  /* 0x000058004a4a7a10 */ /* 0x000fe20007f3e0ff */
[----:B------:R-:W4:Y:S01]  /*2390*/  LDL.LU R3, [R1+0x264] ;  /* 0x0002640001037983 */ /* 0x000f220000300800 */
[----:B------:R-:W-:-:S02]  /*23a0*/  IADD3 R76, P0, R76, c[0x0][0x160], RZ ;  /* 0x000058004c4c7a10 */ /* 0x000fc40007f1e0ff */
[----:B------:R-:W-:Y:S02]  /*23b0*/  IADD3.X R73, R84, c[0x0][0x164], RZ, P2, !PT ;  /* 0x0000590054497a10 */ /* 0x000fe400017fe4ff */
[----:B------:R-:W-:Y:S02]  /*23c0*/  IADD3 R84, P2, R225, c[0x0][0x160], RZ ;  /* 0x00005800e1547a10 */ /* 0x000fe40007f5e0ff */
[----:B------:R-:W-:Y:S02]  /*23d0*/  IADD3.X R75, R86, c[0x0][0x164], RZ, P1, !PT ;  /* 0x00005900564b7a10 */ /* 0x000fe40000ffe4ff */
[----:B------:R-:W-:Y:S02]  /*23e0*/  IADD3.X R77, R231, c[0x0][0x164], RZ, P0, !PT ;  /* 0x00005900e74d7a10 */ /* 0x000fe400007fe4ff */
[----:B------:R-:W-:Y:S02]  /*23f0*/  IADD3 R86, P1, R219, c[0x0][0x160], RZ ;  /* 0x00005800db567a10 */ /* 0x000fe40007f3e0ff */
        /* <DEDUP_REMOVED lines=54> */
[----:B------:R-:W-:Y:S01]  /*2760*/  IADD3 R196, P0, R196, c[0x0][0x160], RZ ;  /* 0x00005800c4c47a10 */ /* 0x000fe20007f1e0ff */
[----:B------:R-:W1:Y:S01]  /*2770*/  S2R R0, SR_CTAID.X ;  /* 0x0000000000007919 */ /* 0x000e620000002500 */
[----:B------:R-:W-:-:S02]  /*2780*/  IADD3.X R193, R95, c[0x0][0x164], RZ, P2, !PT ;  /* 0x000059005fc17a10 */ /* 0x000fc400017fe4ff */
[----:B------:R-:W-:Y:S02]  /*2790*/  IADD3 R204, P2, R204, c[0x0][0x160], RZ ;  /* 0x00005800cccc7a10 */ /* 0x000fe40007f5e0ff */
[----:B------:R-:W-:Y:S02]  /*27a0*/  IADD3.X R195, R46, c[0x0][0x164], RZ, P1, !PT ;  /* 0x000059002ec37a10 */ /* 0x000fe40000ffe4ff */
[----:B------:R-:W-:Y:S02]  /*27b0*/  IADD3.X R197, R58, c[0x0][0x164], RZ, P0, !PT ;  /* 0x000059003ac57a10 */ /* 0x000fe400007fe4ff */
[----:B------:R-:W-:Y:S02]  /*27c0*/  IADD3 R206, P1, R206, c[0x0][0x160], RZ ;  /* 0x00005800cece7a10 */ /* 0x000fe40007f3e0ff */
[----:B0-----:R-:W-:Y:S02]  /*27d0*/  IADD3 R208, P0, R208, c[0x0][0x160], RZ ;  /* 0x00005800d0d07a10 */ /* 0x001fe40007f1e0ff */
[----:B------:R-:W-:-:S02]  /*27e0*/  IADD3.X R205, R81, c[0x0][0x164], RZ, P2, !PT ;  /* 0x0000590051cd7a10 */ /* 0x000fc400017fe4ff */
[----:B------:R-:W-:Y:S02]  /*27f0*/  IADD3 R220, P2, R220, c[0x0][0x160], RZ ;  /* 0x00005800dcdc7a10 */ /* 0x000fe40007f5e0ff */
[----:B------:R-:W-:Y:S02]  /*2800*/  IADD3.X R207, R70, c[0x0][0x164], RZ, P1, !PT ;  /* 0x0000590046cf7a10 */ /* 0x000fe40000ffe4ff */
[----:B------:R-:W-:Y:S02]  /*2810*/  IADD3.X R209, R82, c[0x0][0x164], RZ, P0, !PT ;  /* 0x0000590052d17a10 */ /* 0x000fe400007fe4ff */
[----:B------:R-:W-:Y:S02]  /*2820*/  IADD3 R218, P1, R218, c[0x0][0x160], RZ ;  /* 0x00005800dada7a10 */ /* 0x000fe40007f3e0ff */
[----:B------:R-:W-:Y:S02]  /*2830*/  IADD3 R216, P0, R216, c[0x0][0x160], RZ ;  /* 0x00005800d8d87a10 */ /* 0x000fe40007f1e0ff */
        /* <DEDUP_REMOVED lines=18> */
[----:B-1----:R-:W-:-:S02]  /*2960*/  SHF.L.U32 R0, R0, 0x7, RZ ;  /* 0x0000000700007819 */ /* 0x002fc400000006ff */
[----:B------:R-:W-:Y:S02]  /*2970*/  IADD3.X R245, R106, c[0x0][0x164], RZ, P2, !PT ;  /* 0x000059006af57a10 */ /* 0x000fe400017fe4ff */
[----:B------:R-:W-:Y:S02]  /*2980*/  IADD3.X R47, R94, c[0x0][0x164], RZ, P1, !PT ;  /* 0x000059005e2f7a10 */ /* 0x000fe40000ffe4ff */
[----:B------:R-:W-:Y:S02]  /*2990*/  IADD3.X R35, R22, c[0x0][0x164], RZ, P0, !PT ;  /* 0x0000590016237a10 */ /* 0x000fe400007fe4ff */
[----:B------:R-:W-:Y:S02]  /*29a0*/  IADD3 R18, P0, R18, c[0x0][0x168], RZ ;  /* 0x00005a0012127a10 */ /* 0x000fe40007f1e0ff */
[----:B------:R-:W-:-:S04]  /*29b0*/  SHF.R.S32.HI R0, RZ, 0x1f, R0 ;  /* 0x0000001fff007819 */ /* 0x000fc80000011400 */
[C---:B------:R-:W-:Y:S02]  /*29c0*/  ISETP.GE.U32.AND.EX P4, PT, R0.reuse, RZ, PT, P4 ;  /* 0x000000ff0000720c */ /* 0x040fe40003f86140 */
[C---:B------:R-:W-:Y:S02]  /*29d0*/  ISETP.GE.U32.AND.EX P3, PT, R0.reuse, RZ, PT, P3 ;  /* 0x000000ff0000720c */ /* 0x040fe40003f66130 */
[----:B------:R-:W-:Y:S01]  /*29e0*/  ISETP.GE.U32.AND.EX P6, PT, R0, RZ, PT, P6 ;  /* 0x000000ff0000720c */ /* 0x000fe20003fc6160 */
[----:B-----5:R-:W-:Y:S01]  /*29f0*/  CS2R R22, SRZ ;  /* 0x0000000000167805 */ /* 0x020fe2000001ff00 */
[----:B--2---:R-:W-:Y:S02]  /*2a00*/  IADD3 R58, P2, R20, c[0x0][0x168], RZ ;  /* 0x00005a00143a7a10 */ /* 0x004fe40007f5e0ff */
[----:B------:R-:W-:Y:S02]  /*2a10*/  IADD3 R20, P1, R19, c[0x0][0x168], RZ ;  /* 0x00005a0013147a10 */ /* 0x000fe40007f3e0ff */
[----:B------:R-:W-:-:S02]  /*2a20*/  IADD3.X R19, R6, c[0x0][0x16c], RZ, P0, !PT ;  /* 0x00005b0006137a10 */ /* 0x000fc400007fe4ff */
[----:B------:R-:W-:Y:S02]  /*2a30*/  IADD3.X R21, R9, c[0x0][0x16c], RZ, P1, !PT ;  /* 0x00005b0009157a10 */ /* 0x000fe40000ffe4ff */
[----:B---3--:R-:W-:Y:S01]  /*2a40*/  ISETP.GE.U32.AND P0, PT, R4, 0x1230, PT ;  /* 0x000012300400780c */ /* 0x008fe20003f06070 */
[----:B------:R-:W-:Y:S01]  /*2a50*/  FMUL R4, R11, R10 ;  /* 0x0000000a0b047220 */ /* 0x000fe20000400000 */
[----:B------:R-:W-:Y:S01]  /*2a60*/  IADD3.X R59, R5, c[0x0][0x16c], RZ, P2, !PT ;  /* 0x00005b00053b7a10 */ /* 0x000fe200017fe4ff */
[----:B------:R0:W-:Y:S01]  /*2a70*/  STL.64 [R1+0x20], R20 ;  /* 0x0000201401007387 */ /* 0x0001e20000100a00 */
[----:B------:R-:W-:-:S03]  /*2a80*/  ISETP.GE.U32.AND P2, PT, R7, 0x1230, PT ;  /* 0x000012300700780c */ /* 0x000fc60003f46070 */
[----:B------:R-:W-:Y:S01]  /*2a90*/  STL.64 [R1+0x28], R18 ;  /* 0x0000281201007387 */ /* 0x000fe20000100a00 */
[----:B------:R-:W-:Y:S01]  /*2aa0*/  CS2R R6, SRZ ;  /* 0x0000000000067805 */ /* 0x000fe2000001ff00 */
[----:B------:R-:W-:Y:S02]  /*2ab0*/  ISETP.GE.U32.AND P1, PT, R8, 0x1230, PT ;  /* 0x000012300800780c */ /* 0x000fe40003f26070 */
[----:B------:R1:W-:Y:S01]  /*2ac0*/  STL [R1+0x21c], R4 ;  /* 0x00021c0401007387 */ /* 0x0003e20000100800 */
[----:B------:R-:W-:Y:S01]  /*2ad0*/  CS2R R8, SRZ ;  /* 0x0000000000087805 */ /* 0x000fe2000001ff00 */
[----:B------:R-:W-:Y:S01]  /*2ae0*/  CS2R R10, SRZ ;  /* 0x00000000000a7805 */ /* 0x000fe2000001ff00 */
[----:B0-----:R-:W-:-:S05]  /*2af0*/  CS2R R20, SRZ ;  /* 0x0000000000147805 */ /* 0x001fca000001ff00 */
[----:B------:R0:W2:Y:S01]  /*2b00*/  @!P3 LDG.E.128 R8, [R16.64] ;  /* 0x000000041008b981 */ /* 0x0000a2000c1e1d00 */
[----:B-1----:R-:W-:-:S03]  /*2b10*/  CS2R R4, SRZ ;  /* 0x0000000000047805 */ /* 0x002fc6000001ff00 */
[----:B------:R1:W3:Y:S04]  /*2b20*/  @!P6 LDG.E.128 R20, [R12.64] ;  /* 0x000000040c14e981 */ /* 0x0002e8000c1e1d00 */
[----:B------:R5:W2:Y:S01]  /*2b30*/  @!P4 LDG.E.128 R4, [R14.64] ;  /* 0x000000040e04c981 */ /* 0x000aa2000c1e1d00 */
[----:B----4-:R-:W-:-:S04]  /*2b40*/  LOP3.LUT R2, R2, 0xfffffffe, RZ, 0xc0, !PT ;  /* 0xfffffffe02027812 */ /* 0x010fc800078ec0ff */
[----:B------:R-:W-:-:S04]  /*2b50*/  @P6 LOP3.LUT R2, R2, 0x1, RZ, 0xfc, !PT ;  /* 0x0000000102026812 */ /* 0x000fc800078efcff */
[----:B------:R-:W-:-:S04]  /*2b60*/  LOP3.LUT R2, R2, 0xfffffffd, RZ, 0xc0, !PT ;  /* 0xfffffffd02027812 */ /* 0x000fc800078ec0ff */
[----:B------:R-:W-:Y:S02]  /*2b70*/  @P4 LOP3.LUT R2, R2, 0x2, RZ, 0xfc, !PT ;  /* 0x0000000202024812 */ /* 0x000fe400078efcff */
[----:B------:R-:W-:Y:S02]  /*2b80*/  ISETP.GE.U32.AND.EX P2, PT, R0, RZ, PT, P2 ;  /* 0x000000ff0000720c */ /* 0x000fe40003f46120 */
[----:B------:R-:W-:-:S04]  /*2b90*/  LOP3.LUT R2, R2, 0xfffffffb, RZ, 0xc0, !PT ;  /* 0xfffffffb02027812 */ /* 0x000fc800078ec0ff */
[----:B------:R-:W-:Y:S02]  /*2ba0*/  @P3 LOP3.LUT R2, R2, 0x4, RZ, 0xfc, !PT ;  /* 0x0000000402023812 */ /* 0x000fe400078efcff */
[----:B------:R-:W-:Y:S02]  /*2bb0*/  ISETP.GE.U32.AND.EX P1, PT, R0, RZ, PT, P1 ;  /* 0x000000ff0000720c */ /* 0x000fe40003f26110 */
[----:B------:R-:W-:-:S04]  /*2bc0*/  LOP3.LUT R2, R2, 0xfffffff7, RZ, 0xc0, !PT ;  /* 0xfffffff702027812 */ /* 0x000fc800078ec0ff */
[----:B------:R-:W-:Y:S02]  /*2bd0*/  @P2 LOP3.LUT R2, R2, 0x8, RZ, 0xfc, !PT ;  /* 0x0000000802022812 */ /* 0x000fe400078efcff */
[----:B------:R-:W-:Y:S02]  /*2be0*/  ISETP.GE.U32.AND.EX P0, PT, R0, RZ, PT, P0 ;  /* 0x000000ff0000720c */ /* 0x000fe40003f06100 */
[----:B------:R-:W-:-:S04]  /*2bf0*/  LOP3.LUT R2, R2, 0xffffffef, RZ, 0xc0, !PT ;  /* 0xffffffef02027812 */ /* 0x000fc800078ec0ff */
[----:B------:R-:W-:-:S04]  /*2c00*/  @P1 LOP3.LUT R2, R2, 0x10, RZ, 0xfc, !PT ;  /* 0x0000001002021812 */ /* 0x000fc800078efcff */
[----:B------:R-:W-:-:S04]  /*2c10*/  LOP3.LUT R2, R2, 0xffffdfff, RZ, 0xc0, !PT ;  /* 0xffffdfff02027812 */ /* 0x000fc800078ec0ff */
[----:B------:R-:W-:Y:S01]  /*2c20*/  @P0 LOP3.LUT R2, R2, 0x2000, RZ, 0xfc, !PT ;  /* 0x0000200002020812 */ /* 0x000fe200078efcff */
[----:B-1----:R-:W-:Y:S01]  /*2c30*/  CS2R R12, SRZ ;  /* 0x00000000000c7805 */ /* 0x002fe2000001ff00 */
[----:B-----5:R-:W-:Y:S01]  /*2c40*/  CS2R R14, SRZ ;  /* 0x00000000000e7805 */ /* 0x020fe2000001ff00 */
[----:B0-----:R-:W-:Y:S01]  /*2c50*/  CS2R R16, SRZ ;  /* 0x0000000000107805 */ /* 0x001fe2000001ff00 */
[----:B------:R-:W-:-:S04]  /*2c60*/  CS2R R18, SRZ ;  /* 0x0000000000127805 */ /* 0x000fc8000001ff00 */
[----:B------:R0:W4:Y:S04]  /*2c70*/  @!P2 LDG.E.128 R12, [R24.64] ;  /* 0x00000004180ca981 */ /* 0x000128000c1e1d00 */
[----:B------:R1:W5:Y:S01]  /*2c80*/  @!P1 LDG.E.128 R16, [R26.64] ;  /* 0x000000041a109981 */ /* 0x000362000c1e1d00 */
[----:B0-----:R-:W-:Y:S01]  /*2c90*/  CS2R R24, SRZ ;  /* 0x0000000000187805 */ /* 0x001fe2000001ff00 */
[----:B-1----:R-:W-:Y:S02]  /*2ca0*/  CS2R R26, SRZ ;  /* 0x00000000001a7805 */ /* 0x002fe4000001ff00 */
[----:B--2---:R-:W-:Y:S04]  /*2cb0*/  STL [R1+0x260], R6 ;  /* 0x0002600601007387 */ /* 0x004fe80000100800 */
[----:B------:R-:W-:Y:S04]  /*2cc0*/  STL [R1+0x250], R7 ;  /* 0x0002500701007387 */ /* 0x000fe80000100800 */
[----:B------:R0:W-:Y:S04]  /*2cd0*/  STL [R1+0x24c], R8 ;  /* 0x00024c0801007387 */ /* 0x0001e80000100800 */
[----:B---3--:R1:W-:Y:S04]  /*2ce0*/  STL.64 [R1], R20 ;  /* 0x0000001401007387 */ /* 0x0083e80000100a00 */
[----:B------:R2:W-:Y:S04]  /*2cf0*/  STL.64 [R1+0x8], R22 ;  /* 0x0000081601007387 */ /* 0x0005e80000100a00 */
[----:B0-----:R-:W3:Y:S01]  /*2d00*/  LDL.LU R8, [R1] ;  /* 0x0000000001087983 */ /* 0x001ee20000300800 */
[----:B-1----:R-:W-:Y:S01]  /*2d10*/  CS2R R20, SRZ ;  /* 0x0000000000147805 */ /* 0x002fe2000001ff00 */
[----:B--2---:R-:W-:-:S06]  /*2d20*/  CS2R R22, SRZ ;  /* 0x0000000000167805 */ /* 0x004fcc000001ff00 */
[----:B------:R0:W2:Y:S01]  /*2d30*/  @!P0 LDG.E.128 R20, [R28.64] ;  /* 0x000000041c148981 */ /* 0x0000a2000c1e1d00 */
[----:B------:R-:W-:-:S04]  /*2d40*/  ISETP.GE.U32.AND P0, PT, R32, 0x1230, PT ;  /* 0x000012302000780c */ /* 0x000fc80003f06070 */
[----:B------:R-:W-:-:S13]  /*2d50*/  ISETP.GE.U32.AND.EX P3, PT, R0, RZ, PT, P0 ;  /* 0x000000ff0000720c */ /* 0x000fda0003f66100 */
[----:B------:R1:W3:Y:S04]  /*2d60*/  @!P3 LDG.E.128 R24, [R36.64] ;  /* 0x000000042418b981 */ /* 0x0002e8000c1e1d00 */
[----:B------:R-:W-:Y:S04]  /*2d70*/  STL [R1+0x248], R9 ;  /* 0x0002480901007387 */ /* 0x000fe80000100800 */
[----:B------:R-:W-:Y:S04]  /*2d80*/  STL [R1+0x244], R10 ;  /* 0x0002440a01007387 */ /* 0x000fe80000100800 */
[----:B------:R-:W-:Y:S04]  /*2d90*/  STL [R1+0x240], R11 ;  /* 0x0002400b01007387 */ /* 0x000fe80000100800 */
[----:B----4-:R-:W-:Y:S04]  /*2da0*/  STL [R1+0x23c], R14 ;  /* 0x00023c0e01007387 */ /* 0x010fe80000100800 */
[----:B------:R-:W-:Y:S04]  /*2db0*/  STL [R1+0x238], R15 ;  /* 0x0002380f01007387 */ /* 0x000fe80000100800 */
[----:B------:R-:W-:Y:S04]  /*2dc0*/  STL.64 [R1+0x258], R12 ;  /* 0x0002580c01007387 */ /* 0x000fe80000100a00 */
[----:B-----5:R4:W-:Y:S01]  /*2dd0*/  STL.64 [R1+0x230], R18 ;  /* 0x0002301201007387 */ /* 0x0209e20000100a00 */
[----:B------:R-:W-:-:S02]  /*2de0*/  ISETP.GE.U32.AND P0, PT, R30, 0x1230, PT ;  /* 0x000012301e00780c */ /* 0x000fc40003f06070 */
[----:B------:R-:W-:Y:S02]  /*2df0*/  LOP3.LUT R2, R2, 0xffff7fff, RZ, 0xc0, !PT ;  /* 0xffff7fff02027812 */ /* 0x000fe400078ec0ff */
[----:B------:R-:W-:Y:S02]  /*2e00*/  ISETP.GE.U32.AND.EX P2, PT, R0, RZ, PT, P0 ;  /* 0x000000ff0000720c */ /* 0x000fe40003f46100 */
[----:B------:R-:W-:Y:S02]  /*2e10*/  ISETP.GE.U32.AND P0, PT, R31, 0x1230, PT ;  /* 0x000012301f00780c */ /* 0x000fe40003f06070 */
[----:B------:R-:W-:Y:S02]  /*2e20*/  @P3 LOP3.LUT R2, R2, 0x8000, RZ, 0xfc, !PT ;  /* 0x0000800002023812 */ /* 0x000fe400078efcff */
[----:B------:R-:W-:Y:S02]  /*2e30*/  ISETP.GE.U32.AND.EX P1, PT, R0, RZ, PT, P0 ;  /* 0x000000ff0000720c */ /* 0x000fe40003f26100 */
[----:B------:R-:W-:-:S02]  /*2e40*/  LOP3.LUT R2, R2, 0xfffdffff, RZ, 0xc0, !PT ;  /* 0xfffdffff02027812 */ /* 0x000fc400078ec0ff */
[----:B------:R-:W-:-:S03]  /*2e50*/  ISETP.GE.U32.AND P0, PT, R44, 0x1230, PT ;  /* 0x000012302c00780c */ /* 0x000fc60003f06070 */
[----:B------:R-:W-:Y:S01]  /*2e60*/  @P2 LOP3.LUT R2, R2, 0x20000, RZ, 0xfc, !PT ;  /* 0x0002000002022812 */ /* 0x000fe200078efcff */
[----:B0-----:R-:W-:Y:S01]  /*2e70*/  CS2R R28, SRZ ;  /* 0x00000000001c7805 */ /* 0x001fe2000001ff00 */
[----:B------:R-:W-:Y:S01]  /*2e80*/  CS2R R30, SRZ ;  /* 0x00000000001e7805 */ /* 0x000fe2000001ff00 */
[----:B------:R-:W-:Y:S02]  /*2e90*/  ISETP.GE.U32.AND.EX P3, PT, R0, RZ, PT, P0 ;  /* 0x000000ff0000720c */ /* 0x000fe40003f66100 */
[----:B------:R-:W-:Y:S02]  /*2ea0*/  LOP3.LUT R2, R2, 0xfff7ffff, RZ, 0xc0, !PT ;  /* 0xfff7ffff02027812 */ /* 0x000fe400078ec0ff */
[----:B------:R-:W-:Y:S01]  /*2eb0*/  ISETP.GE.U32.AND P0, PT, R42, 0x1230, PT ;  /* 0x000012302a00780c */ /* 0x000fe20003f06070 */
[----:B------:R-:W-:Y:S01]  /*2ec0*/  CS2R R32, SRZ ;  /* 0x0000000000207805 */ /* 0x000fe2000001ff00 */
[----:B------:R-:W-:Y:S01]  /*2ed0*/  @P1 LOP3.LUT R2, R2, 0x80000, RZ, 0xfc, !PT ;  /* 0x0008000002021812 */ /* 0x000fe200078efcff */
[----:B------:R0:W5:Y:S01]  /*2ee0*/  @!P2 LDG.E.128 R28, [R38.64] ;  /* 0x00000004261ca981 */ /* 0x000162000c1e1d00 */
[----:B------:R-:W-:-:S02]  /*2ef0*/  ISETP.GE.U32.AND.EX P2, PT, R0, RZ, PT, P0 ;  /* 0x000000ff0000720c */ /* 0x000fc40003f46100 */
[----:B------:R-:W-:Y:S01]  /*2f00*/  ISETP.GE.U32.AND P0, PT, R43, 0x1230, PT ;  /* 0x000012302b00780c */ /* 0x000fe20003f06070 */
[----:B-1----:R-:W-:Y:S01]  /*2f10*/  CS2R R36, SRZ ;  /* 0x0000000000247805 */ /* 0x002fe2000001ff00 */
[----:B------:R-:W-:Y:S01]  /*2f20*/  LOP3.LUT R2, R2, 0xffdfffff, RZ, 0xc0, !PT ;  /* 0xffdfffff02027812 */ /* 0x000fe200078ec0ff */
[----:B0-----:R-:W-:-:S03]  /*2f30*/  CS2R R38, SRZ ;  /* 0x0000000000267805 */ /* 0x001fc6000001ff00 */
[----:B------:R-:W-:Y:S01]  /*2f40*/  @P3 LOP3.LUT R2, R2, 0x200000, RZ, 0xfc, !PT ;  /* 0x0020000002023812 */ /* 0x000fe200078efcff */
[----:B------:R-:W-:-:S03]  /*2f50*/  CS2R R42, SRZ ;  /* 0x00000000002a7805 */ /* 0x000fc6000001ff00 */
[----:B------:R-:W-:Y:S01]  /*2f60*/  LOP3.LUT R2, R2, 0xff7fffff, RZ, 0xc0, !PT ;  /* 0xff7fffff02027812 */ /* 0x000fe200078ec0ff */
[----:B------:R0:W5:Y:S01]  /*2f70*/  @!P3 LDG.E.128 R36, [R48.64] ;  /* 0x000000043024b981 */ /* 0x000162000c1e1d00 */
[----:B------:R-:W-:Y:S02]  /*2f80*/  CS2R R44, SRZ ;  /* 0x00000000002c7805 */ /* 0x000fe4000001ff00 */
[----:B------:R-:W-:-:S04]  /*2f90*/  @P2 LOP3.LUT R2, R2, 0x800000, RZ, 0xfc, !PT ;  /* 0x0080000002022812 */ /* 0x000fc800078efcff */
[----:B------:R-:W-:Y:S02]  /*2fa0*/  LOP3.LUT R2, R2, 0xfeffffff, RZ, 0xc0, !PT ;  /* 0xfeffffff02027812 */ /* 0x000fe400078ec0ff */
[----:B------:R-:W-:Y:S01]  /*2fb0*/  LOP3.LUT R3, R3, 0xfffffffe, RZ, 0xc0, !PT ;  /* 0xfffffffe03037812 */ /* 0x000fe200078ec0ff */
[----:B0-----:R-:W-:Y:S01]  /*2fc0*/  CS2R R48, SRZ ;  /* 0x0000000000307805 */ /* 0x001fe2000001ff00 */
[----:B----4-:R-:W-:Y:S02]  /*2fd0*/  MOV R18, R58 ;  /* 0x0000003a00127202 */ /* 0x010fe40000000f00 */
[----:B------:R-:W-:Y:S02]  /*2fe0*/  MOV R19, R59 ;  /* 0x0000003b00137202 */ /* 0x000fe40000000f00 */
[----:B------:R-:W-:Y:S01]  /*2ff0*/  CS2R R58, SRZ ;  /* 0x00000000003a7805 */ /* 0x000fe2000001ff00 */
[----:B------:R-:W-:Y:S01]  /*3000*/  CS2R R70, SRZ ;  /* 0x0000000000467805 */ /* 0x000fe2000001ff00 */
[----:B--2---:R0:W-:Y:S04]  /*3010*/  STL.64 [R1+0x228], R22 ;  /* 0x0002281601007387 */ /* 0x0041e80000100a00 */
[----:B---3--:R1:W-:Y:S04]  /*3020*/  STL.64 [R1+0x220], R26 ;  /* 0x0002201a01007387 */ /* 0x0083e80000100a00 */
[----:B------:R-:W2:Y:S04]  /*3030*/  LDL.LU R10, [R1+0x10] ;  /* 0x00001000010a7983 */ /* 0x000ea80000300800 */
[----:B------:R-:W3:Y:S04]  /*3040*/  LDL.LU R9, [R1+0x14] ;  /* 0x0000140001097983 */ /* 0x000ee80000300800 */
[----:B------:R-:W4:Y:S01]  /*3050*/  LDL R6, [R1+0x21c] ;  /* 0x00021c0001067983 */ /* 0x000f220000100800 */
[----:B0-----:R-:W-:-:S02]  /*3060*/  MOV R22, R34 ;  /* 0x0000002200167202 */ /* 0x001fc40000000f00 */
[----:B------:R-:W-:Y:S01]  /*3070*/  MOV R23, R35 ;  /* 0x0000002300177202 */ /* 0x000fe20000000f00 */
[----:B------:R-:W3:Y:S01]  /*3080*/  LDL.LU R15, [R1+0x58] ;  /* 0x00005800010f7983 */ /* 0x000ee20000300800 */
[----:B------:R-:W-:-:S06]  /*3090*/  CS2R R34, SRZ ;  /* 0x0000000000227805 */ /* 0x000fcc000001ff00 */
[----:B------:R0:W3:Y:S01]  /*30a0*/  @!P1 LDG.E.128 R32, [R40.64] ;  /* 0x0000000428209981 */ /* 0x0000e2000c1e1d00 */
[----:B------:R-:W-:Y:S02]  /*30b0*/  ISETP.GE.U32.AND.EX P1, PT, R0, RZ, PT, P0 ;  /* 0x000000ff0000720c */ /* 0x000fe40003f26100 */
[----:B------:R-:W-:-:S04]  /*30c0*/  ISETP.GE.U32.AND P0, PT, R54, 0x1230, PT ;  /* 0x000012303600780c */ /* 0x000fc80003f06070 */
[C---:B------:R-:W-:Y:S01]  /*30d0*/  ISETP.GE.U32.AND.EX P3, PT, R0.reuse, RZ, PT, P0 ;  /* 0x000000ff0000720c */ /* 0x040fe20003f66100 */
[----:B0-----:R-:W-:Y:S01]  /*30e0*/  CS2R R40, SRZ ;  /* 0x0000000000287805 */ /* 0x001fe2000001ff00 */
[----:B------:R-:W-:Y:S02]  /*30f0*/  ISETP.GE.U32.AND P0, PT, R55, 0x1230, PT ;  /* 0x000012303700780c */ /* 0x000fe40003f06070 */
[----:B-1----:R-:W-:Y:S02]  /*3100*/  MOV R26, R46 ;  /* 0x0000002e001a7202 */ /* 0x002fe40000000f00 */
[----:B------:R-:W-:Y:S01]  /*3110*/  MOV R27, R47 ;  /* 0x0000002f001b7202 */ /* 0x000fe20000000f00 */
[----:B------:R0:W3:Y:S01]  /*3120*/  @!P2 LDG.E.128 R40, [R50.64] ;  /* 0x000000043228a981 */ /* 0x0000e2000c1e1d00 */
[----:B------:R-:W-:Y:S01]  /*3130*/  ISETP.GE.U32.AND.EX P2, PT, R0, RZ, PT, P0 ;  /* 0x000000ff0000720c */ /* 0x000fe20003f46100 */
[----:B------:R-:W-:Y:S01]  /*3140*/  CS2R R46, SRZ ;  /* 0x00000000002e7805 */ /* 0x000fe2000001ff00 */
[----:B------:R-:W-:-:S02]  /*3150*/  ISETP.GE.U32.AND P0, PT, R56, 0x1230, PT ;  /* 0x000012303800780c */ /* 0x000fc40003f06070 */
[----:B------:R-:W-:-:S03]  /*3160*/  @P1 LOP3.LUT R2, R2, 0x1000000, RZ, 0xfc, !PT ;  /* 0x0100000002021812 */ /* 0x000fc600078efcff */
[----:B------:R1:W3:Y:S01]  /*3170*/  @!P1 LDG.E.128 R44, [R52.64] ;  /* 0x00000004342c9981 */ /* 0x0002e2000c1e1d00 */
[----:B------:R-:W-:Y:S01]  /*3180*/  ISETP.GE.U32.AND.EX P1, PT, R0, RZ, PT, P0 ;  /* 0x000000ff0000720c */ /* 0x000fe20003f26100 */
[----:B0-----:R-:W-:Y:S01]  /*3190*/  CS2R R50, SRZ ;  /* 0x0000000000327805 */ /* 0x001fe2000001ff00 */
[----:B------:R-:W-:Y:S02]  /*31a0*/  LOP3.LUT R2, R2, 0xfdffffff, RZ, 0xc0, !PT ;  /* 0xfdffffff02027812 */ /* 0x000fe400078ec0ff */
[----:B------:R-:W-:Y:S02]  /*31b0*/  ISETP.GE.U32.AND P0, PT, R68, 0x1230, PT ;  /* 0x000012304400780c */ /* 0x000fe40003f06070 */
[----:B------:R-:W-:Y:S01]  /*31c0*/  @P2 LOP3.LUT R3, R3, 0x1, RZ, 0xfc, !PT ;  /* 0x0000000103032812 */ /* 0x000fe200078efcff */
[----:B------:R0:W3:Y:S01]  /*31d0*/  @!P3 LDG.E.128 R48, [R60.64] ;  /* 0x000000043c30b981 */ /* 0x0000e2000c1e1d00 */
[----:B------:R-:W-:Y:S01]  /*31e0*/  @P3 LOP3.LUT R2, R2, 0x2000000, RZ, 0xfc, !PT ;  /* 0x0200000002023812 */ /* 0x000fe200078efcff */
[----:B-1----:R-:W-:Y:S01]  /*31f0*/  CS2R R52, SRZ ;  /* 0x0000000000347805 */ /* 0x002fe2000001ff00 */
[----:B------:R-:W-:Y:S01]  /*3200*/  ISETP.GE.U32.AND.EX P3, PT, R0, RZ, PT, P0 ;  /* 0x000000ff0000720c */ /* 0x000fe20003f66100 */
[----:B------:R-:W-:Y:S01]  /*3210*/  CS2R R54, SRZ ;  /* 0x0000000000367805 */ /* 0x000fe2000001ff00 */
[----:B------:R-:W-:-:S02]  /*3220*/  LOP3.LUT R3, R3, 0xfffffffd, RZ, 0xc0, !PT ;  /* 0xfffffffd03037812 */ /* 0x000fc400078ec0ff */
[----:B------:R-:W-:Y:S02]  /*3230*/  ISETP.GE.U32.AND P0, PT, R66, 0x1230, PT ;  /* 0x000012304200780c */ /* 0x000fe40003f06070 */
[----:B------:R-:W-:Y:S01]  /*3240*/  @P1 LOP3.LUT R3, R3, 0x2, RZ, 0xfc, !PT ;  /* 0x0000000203031812 */ /* 0x000fe200078efcff */
[----:B------:R1:W3:Y:S01]  /*3250*/  @!P2 LDG.E.128 R52, [R62.64] ;  /* 0x000000043e34a981 */ /* 0x0002e2000c1e1d00 */
[C---:B------:R-:W-:Y:S01]  /*3260*/  ISETP.GE.U32.AND.EX P2, PT, R0.reuse, RZ, PT, P0 ;  /* 0x000000ff0000720c */ /* 0x040fe20003f46100 */
[----:B------:R-:W-:Y:S01]  /*3270*/  CS2R R56, SRZ ;  /* 0x0000000000387805 */ /* 0x000fe2000001ff00 */
[----:B------:R-:W-:Y:S02]  /*3280*/  LOP3.LUT R3, R3, 0xfffffffb, RZ, 0xc0, !PT ;  /* 0xfffffffb03037812 */ /* 0x000fe400078ec0ff */
[----:B------:R-:W-:Y:S02]  /*3290*/  ISETP.GE.U32.AND P0, PT, R67, 0x1230, PT ;  /* 0x000012304300780c */ /* 0x000fe40003f06070 */
[----:B------:R-:W-:Y:S01]  /*32a0*/  @P3 LOP3.LUT R3, R3, 0x4, RZ, 0xfc, !PT ;  /* 0x0000000403033812 */ /* 0x000fe200078efcff */
[----:B------:R5:W3:Y:S01]  /*32b0*/  @!P1 LDG.E.128 R56, [R64.64] ;  /* 0x0000000440389981 */ /* 0x000ae2000c1e1d00 */
[----:B------:R-:W-:Y:S01]  /*32c0*/  ISETP.GE.U32.AND.EX P1, PT, R0, RZ, PT, P0 ;  /* 0x000000ff0000720c */ /* 0x000fe20003f26100 */
[----:B0-----:R-:W-:Y:S01]  /*32d0*/  CS2R R60, SRZ ;  /* 0x00000000003c7805 */ /* 0x001fe2000001ff00 */
[----:B-1----:R-:W-:Y:S01]  /*32e0*/  CS2R R62, SRZ ;  /* 0x00000000003e7805 */ /* 0x002fe2000001ff00 */
[----:B------:R-:W-:-:S02]  /*32f0*/  LOP3.LUT R3, R3, 0xfffffff7, RZ, 0xc0, !PT ;  /* 0xfffffff703037812 */ /* 0x000fc400078ec0ff */
[----:B------:R-:W-:Y:S02]  /*3300*/  ISETP.GE.U32.AND P0, PT, R80, 0x1230, PT ;  /* 0x000012305000780c */ /* 0x000fe40003f06070 */
[----:B------:R-:W-:Y:S01]  /*3310*/  @P2 LOP3.LUT R3, R3, 0x8, RZ, 0xfc, !PT ;  /* 0x0000000803032812 */ /* 0x000fe200078efcff */
[----:B------:R0:W3:Y:S01]  /*3320*/  @!P3 LDG.E.128 R60, [R72.64] ;  /* 0x00000004483cb981 */ /* 0x0000e2000c1e1d00 */
[----:B------:R-:W-:Y:S01]  /*3330*/  ISETP.GE.U32.AND.EX P3, PT, R0, RZ, PT, P0 ;  /* 0x000000ff0000720c */ /* 0x000fe20003f66100 */
[----:B-----5:R-:W-:Y:S01]  /*3340*/  CS2R R64, SRZ ;  /* 0x0000000000407805 */ /* 0x020fe2000001ff00 */
[----:B------:R-:W-:Y:S01]  /*3350*/  CS2R R66, SRZ ;  /* 0x0000000000427805 */ /* 0x000fe2000001ff00 */
[----:B------:R-:W-:Y:S02]  /*3360*/  LOP3.LUT R3, R3, 0xffffffef, RZ, 0xc0, !PT ;  /* 0xffffffef03037812 */ /* 0x000fe400078ec0ff */
[----:B------:R-:W-:Y:S02]  /*3370*/  ISETP.GE.U32.AND P0, PT, R78, 0x1230, PT ;  /* 0x000012304e00780c */ /* 0x000fe40003f06070 */
[----:B------:R-:W-:Y:S01]  /*3380*/  @P1 LOP3.LUT R3, R3, 0x10, RZ, 0xfc, !PT ;  /* 0x0000001003031812 */ /* 0x000fe200078efcff */
[----:B------:R1:W5:Y:S01]  /*3390*/  @!P2 LDG.E.128 R64, [R74.64] ;  /* 0x000000044a40a981 */ /* 0x000362000c1e1d00 */
[----:B------:R-:W-:Y:S01]  /*33a0*/  ISETP.GE.U32.AND.EX P2, PT, R0, RZ, PT, P0 ;  /* 0x000000ff0000720c */ /* 0x000fe20003f46100 */
[----:B------:R-:W-:Y:S01]  /*33b0*/  CS2R R68, SRZ ;  /* 0x0000000000447805 */ /* 0x000fe2000001ff00 */
[----:B------:R-:W-:-:S02]  /*33c0*/  LOP3.LUT R3, R3, 0xffffffdf, RZ, 0xc0, !PT ;  /* 0xffffffdf03037812 */ /* 0x000fc400078ec0ff */
[----:B------:R-:W-:Y:S02]  /*33d0*/  ISETP.GE.U32.AND P0, PT, R79, 0x1230, PT ;  /* 0x000012304f00780c */ /* 0x000fe40003f06070 */
[----:B------:R-:W-:Y:S01]  /*33e0*/  @P3 LOP3.LUT R3, R3, 0x20, RZ, 0xfc, !PT ;  /* 0x0000002003033812 */ /* 0x000fe200078efcff */
[----:B------:R1:W3:Y:S01]  /*33f0*/  @!P1 LDG.E.128 R68, [R76.64] ;  /* 0x000000044c449981 */ /* 0x0002e2000c1e1d00 */
[----:B------:R-:W-:Y:S01]  /*3400*/  ISETP.GE.U32.AND.EX P1, PT, R0, RZ, PT, P0 ;  /* 0x000000ff0000720c */ /* 0x000fe20003f26100 */
[----:B0-----:R-:W-:Y:S01]  /*3410*/  CS2R R72, SRZ ;  /* 0x0000000000487805 */ /* 0x001fe2000001ff00 */
[----:B-1----:R-:W-:Y:S01]  /*3420*/  CS2R R74, SRZ ;  /* 0x00000000004a7805 */ /* 0x002fe2000001ff00 */
[----:B------:R-:W-:Y:S02]  /*3430*/  LOP3.LUT R3, R3, 0xffffffbf, RZ, 0xc0, !PT ;  /* 0xffffffbf03037812 */ /* 0x000fe400078ec0ff */
[----:B------:R-:W-:Y:S02]  /*3440*/  ISETP.GE.U32.AND P0, PT, R92, 0x1230, PT ;  /* 0x000012305c00780c */ /* 0x000fe40003f06070 */
[----:B------:R-:W-:Y:S01]  /*3450*/  @P2 LOP3.LUT R3, R3, 0x40, RZ, 0xfc, !PT ;  /* 0x0000004003032812 */ /* 0x000fe200078efcff */
[----:B------:R0:W3:Y:S01]  /*3460*/  @!P3 LDG.E.128 R72, [R84.64] ;  /* 0x000000045448b981 */ /* 0x0000e2000c1e1d00 */
[----:B------:R-:W-:Y:S01]  /*3470*/  ISETP.GE.U32.AND.EX P3, PT, R0, RZ, PT, P0 ;  /* 0x000000ff0000720c */ /* 0x000fe20003f66100 */
[----:B------:R-:W-:Y:S01]  /*3480*/  CS2R R76, SRZ ;  /* 0x00000000004c7805 */ /* 0x000fe2000001ff00 */
[----:B------:R-:W-:Y:S01]  /*3490*/  CS2R R78, SRZ ;  /* 0x00000000004e7805 */ /* 0x000fe2000001ff00 */
[----:B------:R-:W-:-:S02]  /*34a0*/  LOP3.LUT R3, R3, 0xffffff7f, RZ, 0xc0, !PT ;  /* 0xffffff7f03037812 */ /* 0x000fc400078ec0ff */
[----:B------:R-:W-:Y:S02]  /*34b0*/  ISETP.GE.U32.AND P0, PT, R90, 0x1230, PT ;  /* 0x000012305a00780c */ /* 0x000fe40003f06070 */
[----:B------:R-:W-:Y:S01]  /*34c0*/  @P1 LOP3.LUT R3, R3, 0x80, RZ, 0xfc, !PT ;  /* 0x0000008003031812 */ /* 0x000fe200078efcff */
[----:B------:R1:W3:Y:S01]  /*34d0*/  @!P2 LDG.E.128 R76, [R86.64] ;  /* 0x00000004564ca981 */ /* 0x0002e2000c1e1d00 */
[C---:B------:R-:W-:Y:S01]  /*34e0*/  ISETP.GE.U32.AND.EX P2, PT, R0.reuse, RZ, PT, P0 ;  /* 0x000000ff0000720c */ /* 0x040fe20003f46100 */
[----:B------:R-:W-:Y:S01]  /*34f0*/  CS2R R80, SRZ ;  /* 0x0000000000507805 */ /* 0x000fe2000001ff00 */
        /* <DEDUP_REMOVED lines=13> */
[----:B------:R-:W-:Y:S01]  /*35d0*/  CS2R R88, SRZ ;  /* 0x0000000000587805 */ /* 0x000fe2000001ff00 */
[----:B------:R-:W-:Y:S01]  /*35e0*/  CS2R R90, SRZ ;  /* 0x00000000005a7805 */ /* 0x000fe2000001ff00 */
        /* <DEDUP_REMOVED lines=43> */
[----:B------:R-:W-:Y:S01]  /*38a0*/  ISETP.GE.U32.AND P0, PT, R126, 0x1230, PT ;  /* 0x000012307e00780c */ /* 0x000fe20003f06070 */
[----:B------:R-:W-:Y:S01]  /*38b0*/  CS2R R116, SRZ ;  /* 0x0000000000747805 */ /* 0x000fe2000001ff00 */
[----:B------:R-:W-:Y:S01]  /*38c0*/  @P1 LOP3.LUT R3, R3, 0x10000, RZ, 0xfc, !PT ;  /* 0x0001000003031812 */ /* 0x000fe200078efcff */
[----:B------:R-:W-:Y:S01]  /*38d0*/  CS2R R118, SRZ ;  /* 0x0000000000767805 */ /* 0x000fe2000001ff00 */
[----:B------:R1:W3:Y:S01]  /*38e0*/  @!P2 LDG.E.128 R112, [R122.64] ;  /* 0x000000047a70a981 */ /* 0x0002e2000c1e1d00 */
[----:B------:R-:W-:-:S02]  /*38f0*/  ISETP.GE.U32.AND.EX P2, PT, R0, RZ, PT, P0 ;  /* 0x000000ff0000720c */ /* 0x000fc40003f46100 */
[----:B------:R-:W-:Y:S02]  /*3900*/  ISETP.GE.U32.AND P0, PT, R127, 0x1230, PT ;  /* 0x000012307f00780c */ /* 0x000fe40003f06070 */
[----:B------:R-:W-:Y:S01]  /*3910*/  LOP3.LUT R3, R3, 0xfffdffff, RZ, 0xc0, !PT ;  /* 0xfffdffff03037812 */ /* 0x000fe200078ec0ff */
[----:B0-----:R-:W-:Y:S01]  /*3920*/  CS2R R120, SRZ ;  /* 0x0000000000787805 */ /* 0x001fe2000001ff00 */
[----:B------:R0:W3:Y:S01]  /*3930*/  @!P1 LDG.E.128 R116, [R124.64] ;  /* 0x000000047c749981 */ /* 0x0000e2000c1e1d00 */
[----:B------:R-:W-:Y:S01]  /*3940*/  ISETP.GE.U32.AND.EX P1, PT, R0, RZ, PT, P0 ;  /* 0x000000ff0000720c */ /* 0x000fe20003f26100 */
[----:B-1----:R-:W-:Y:S01]  /*3950*/  CS2R R122, SRZ ;  /* 0x00000000007a7805 */ /* 0x002fe2000001ff00 */
[----:B------:R-:W-:Y:S02]  /*3960*/  @P3 LOP3.LUT R3, R3, 0x20000, RZ, 0xfc, !PT ;  /* 0x0002000003033812 */ /* 0x000fe400078efcff */
[----:B------:R-:W-:Y:S01]  /*3970*/  ISETP.GE.U32.AND P0, PT, R140, 0x1230, PT ;  /* 0x000012308c00780c */ /* 0x000fe20003f06070 */
[----:B------:R-:W-:Y:S01]  /*3980*/  CS2R R126, SRZ ;  /* 0x00000000007e7805 */ /* 0x000fe2000001ff00 */
[----:B------:R-:W-:Y:S01]  /*3990*/  LOP3.LUT R3, R3, 0xfffbffff, RZ, 0xc0, !PT ;  /* 0xfffbffff03037812 */ /* 0x000fe200078ec0ff */
[----:B------:R1:W3:Y:S01]  /*39a0*/  @!P3 LDG.E.128 R120, [R132.64] ;  /* 0x000000048478b981 */ /* 0x0002e2000c1e1d00 */
[----:B0-----:R-:W-:Y:S01]  /*39b0*/  CS2R R124, SRZ ;  /* 0x00000000007c7805 */ /* 0x001fe2000001ff00 */
[----:B------:R-:W-:-:S02]  /*39c0*/  ISETP.GE.U32.AND.EX P3, PT, R0, RZ, PT, P0 ;  /* 0x000000ff0000720c */ /* 0x000fc40003f66100 */
[----:B------:R-:W-:Y:S02]  /*39d0*/  @P2 LOP3.LUT R3, R3, 0x40000, RZ, 0xfc, !PT ;  /* 0x0004000003032812 */ /* 0x000fe400078efcff */
[----:B------:R-:W-:Y:S01]  /*39e0*/  ISETP.GE.U32.AND P0, PT, R138, 0x1230, PT ;  /* 0x000012308a00780c */ /* 0x000fe20003f06070 */
[----:B------:R-:W-:Y:S01]  /*39f0*/  CS2R R128, SRZ ;  /* 0x0000000000807805 */ /* 0x000fe2000001ff00 */
[----:B------:R-:W-:Y:S01]  /*3a00*/  CS2R R130, SRZ ;  /* 0x0000000000827805 */ /* 0x000fe2000001ff00 */
[----:B------:R0:W5:Y:S01]  /*3a10*/  @!P2 LDG.E.128 R124, [R134.64] ;  /* 0x00000004867ca981 */ /* 0x000162000c1e1d00 */
[----:B------:R-:W-:Y:S02]  /*3a20*/  LOP3.LUT R3, R3, 0xfff7ffff, RZ, 0xc0, !PT ;  /* 0xfff7ffff03037812 */ /* 0x000fe400078ec0ff */
[----:B------:R-:W-:Y:S02]  /*3a30*/  ISETP.GE.U32.AND.EX P2, PT, R0, RZ, PT, P0 ;  /* 0x000000ff0000720c */ /* 0x000fe40003f46100 */
[----:B------:R-:W-:Y:S01]  /*3a40*/  ISETP.GE.U32.AND P0, PT, R139, 0x1230, PT ;  /* 0x000012308b00780c */ /* 0x000fe20003f06070 */
[----:B-1----:R-:W-:Y:S01]  /*3a50*/  CS2R R132, SRZ ;  /* 0x0000000000847805 */ /* 0x002fe2000001ff00 */
[----:B------:R-:W-:Y:S01]  /*3a60*/  LOP3.LUT R2, R2, 0x7fffffff, RZ, 0xc0, !PT ;  /* 0x7fffffff02027812 */ /* 0x000fe200078ec0ff */
[----:B------:R1:W5:Y:S01]  /*3a70*/  @!P1 LDG.E.128 R128, [R136.64] ;  /* 0x0000000488809981 */ /* 0x000362000c1e1d00 */
[----:B------:R-:W-:Y:S01]  /*3a80*/  @P1 LOP3.LUT R3, R3, 0x80000, RZ, 0xfc, !PT ;  /* 0x0008000003031812 */ /* 0x000fe200078efcff */
[----:B0-----:R-:W-:Y:S01]  /*3a90*/  CS2R R134, SRZ ;  /* 0x0000000000867805 */ /* 0x001fe2000001ff00 */
[----:B------:R-:W-:-:S02]  /*3aa0*/  ISETP.GE.U32.AND.EX P1, PT, R0, RZ, PT, P0 ;  /* 0x000000ff0000720c */ /* 0x000fc40003f26100 */
[----:B------:R-:W-:Y:S02]  /*3ab0*/  @P3 LOP3.LUT R2, R2, 0x80000000, RZ, 0xfc, !PT ;  /* 0x8000000002023812 */ /* 0x000fe400078efcff */
[----:B------:R-:W-:Y:S01]  /*3ac0*/  ISETP.GE.U32.AND P0, PT, R151, 0x1230, PT ;  /* 0x000012309700780c */ /* 0x000fe20003f06070 */
[----:B------:R-:W-:Y:S01]  /*3ad0*/  CS2R R138, SRZ ;  /* 0x00000000008a7805 */ /* 0x000fe2000001ff00 */
[----:B------:R0:W5:Y:S01]  /*3ae0*/  @!P3 LDG.E.128 R132, [R144.64] ;  /* 0x000000049084b981 */ /* 0x000162000c1e1d00 */
[----:B-1----:R-:W-:Y:S01]  /*3af0*/  CS2R R136, SRZ ;  /* 0x0000000000887805 */ /* 0x002fe2000001ff00 */
[----:B------:R-:W-:Y:S02]  /*3b00*/  LOP3.LUT R2, R2, 0xbfffffff, RZ, 0xc0, !PT ;  /* 0xbfffffff02027812 */ /* 0x000fe400078ec0ff */
[----:B------:R-:W-:Y:S02]  /*3b10*/  ISETP.GE.U32.AND.EX P3, PT, R0, RZ, PT, P0 ;  /* 0x000000ff0000720c */ /* 0x000fe40003f66100 */
[----:B------:R-:W-:Y:S01]  /*3b20*/  ISETP.GE.U32.AND P0, PT, R150, 0x1230, PT ;  /* 0x000012309600780c */ /* 0x000fe20003f06070 */
[----:B------:R1:W5:Y:S01]  /*3b30*/  @!P2 LDG.E.128 R136, [R146.64] ;  /* 0x000000049288a981 */ /* 0x000362000c1e1d00 */
[----:B------:R-:W-:Y:S01]  /*3b40*/  @P2 LOP3.LUT R2, R2, 0x40000000, RZ, 0xfc, !PT ;  /* 0x4000000002022812 */ /* 0x000fe200078efcff */
[----:B------:R-:W-:Y:S01]  /*3b50*/  CS2R R140, SRZ ;  /* 0x00000000008c7805 */ /* 0x000fe2000001ff00 */
[----:B------:R-:W-:Y:S01]  /*3b60*/  ISETP.GE.U32.AND.EX P2, PT, R0, RZ, PT, P0 ;  /* 0x000000ff0000720c */ /* 0x000fe20003f46100 */
[----:B------:R-:W-:Y:S01]  /*3b70*/  CS2R R142, SRZ ;  /* 0x00000000008e7805 */ /* 0x000fe2000001ff00 */
[----:B------:R-:W-:-:S02]  /*3b80*/  LOP3.LUT R2, R2, 0xdfffffff, RZ, 0xc0, !PT ;  /* 0xdfffffff02027812 */ /* 0x000fc400078ec0ff */
[----:B------:R-:W-:Y:S02]  /*3b90*/  ISETP.GE.U32.AND P0, PT, R152, 0x1230, PT ;  /* 0x000012309800780c */ /* 0x000fe40003f06070 */
[----:B------:R-:W-:Y:S01]  /*3ba0*/  @P1 LOP3.LUT R2, R2, 0x20000000, RZ, 0xfc, !PT ;  /* 0x2000000002021812 */ /* 0x000fe200078efcff */
[----:B------:R1:W5:Y:S01]  /*3bb0*/  @!P1 LDG.E.128 R140, [R148.64] ;  /* 0x00000004948c9981 */ /* 0x000362000c1e1d00 */
[----:B------:R-:W-:Y:S01]  /*3bc0*/  ISETP.GE.U32.AND.EX P1, PT, R0, RZ, PT, P0 ;  /* 0x000000ff0000720c */ /* 0x000fe20003f26100 */
[----:B0-----:R-:W-:Y:S01]  /*3bd0*/  CS2R R144, SRZ ;  /* 0x0000000000907805 */ /* 0x001fe2000001ff00 */
[----:B-1----:R-:W-:Y:S01]  /*3be0*/  CS2R R146, SRZ ;  /* 0x0000000000927805 */ /* 0x002fe2000001ff00 */
[----:B------:R-:W-:Y:S02]  /*3bf0*/  LOP3.LUT R3, R3, 0xfdffffff, RZ, 0xc0, !PT ;  /* 0xfdffffff03037812 */ /* 0x000fe400078ec0ff */
[----:B------:R-:W-:Y:S02]  /*3c00*/  LOP3.LUT R2, R2, 0xefffffff, RZ, 0xc0, !PT ;  /* 0xefffffff02027812 */ /* 0x000fe400078ec0ff */
[----:B------:R-:W-:Y:S01]  /*3c10*/  ISETP.GE.U32.AND P0, PT, R162, 0x1230, PT ;  /* 0x00001230a200780c */ /* 0x000fe20003f06070 */
[----:B------:R0:W5:Y:S01]  /*3c20*/  @!P3 LDG.E.128 R144, [R156.64] ;  /* 0x000000049c90b981 */ /* 0x000162000c1e1d00 */
[----:B------:R-:W-:Y:S01]  /*3c30*/  @P2 LOP3.LUT R3, R3, 0x2000000, RZ, 0xfc, !PT ;  /* 0x0200000003032812 */ /* 0x000fe200078efcff */
[----:B------:R-:W-:Y:S01]  /*3c40*/  CS2R R148, SRZ ;  /* 0x0000000000947805 */ /* 0x000fe2000001ff00 */
[----:B------:R-:W-:Y:S01]  /*3c50*/  @P3 LOP3.LUT R2, R2, 0x10000000, RZ, 0xfc, !PT ;  /* 0x1000000002023812 */ /* 0x000fe200078efcff */
[----:B------:R-:W-:Y:S01]  /*3c60*/  CS2R R150, SRZ ;  /* 0x0000000000967805 */ /* 0x000fe2000001ff00 */
[----:B------:R-:W-:-:S02]  /*3c70*/  ISETP.GE.U32.AND.EX P3, PT, R0, RZ, PT, P0 ;  /* 0x000000ff0000720c */ /* 0x000fc40003f66100 */
[----:B------:R-:W-:Y:S02]  /*3c80*/  LOP3.LUT R3, R3, 0xfeffffff, RZ, 0xc0, !PT ;  /* 0xfeffffff03037812 */ /* 0x000fe400078ec0ff */
[----:B------:R-:W-:Y:S01]  /*3c90*/  ISETP.GE.U32.AND P0, PT, R163, 0x1230, PT ;  /* 0x00001230a300780c */ /* 0x000fe20003f06070 */
[----:B------:R-:W-:Y:S01]  /*3ca0*/  CS2R R152, SRZ ;  /* 0x0000000000987805 */ /* 0x000fe2000001ff00 */
[----:B------:R-:W-:Y:S01]  /*3cb0*/  @P1 LOP3.LUT R3, R3, 0x1000000, RZ, 0xfc, !PT ;  /* 0x0100000003031812 */ /* 0x000fe200078efcff */
[----:B------:R-:W-:Y:S01]  /*3cc0*/  CS2R R154, SRZ ;  /* 0x00000000009a7805 */ /* 0x000fe2000001ff00 */
[----:B------:R1:W5:Y:S01]  /*3cd0*/  @!P2 LDG.E.128 R148, [R158.64] ;  /* 0x000000049e94a981 */ /* 0x000362000c1e1d00 */
[----:B------:R-:W-:Y:S02]  /*3ce0*/  ISETP.GE.U32.AND.EX P2, PT, R0, RZ, PT, P0 ;  /* 0x000000ff0000720c */ /* 0x000fe40003f46100 */
[----:B------:R-:W-:Y:S01]  /*3cf0*/  ISETP.GE.U32.AND P0, PT, R164, 0x1230, PT ;  /* 0x00001230a400780c */ /* 0x000fe20003f06070 */
[----:B0-----:R-:W-:Y:S01]  /*3d00*/  CS2R R156, SRZ ;  /* 0x00000000009c7805 */ /* 0x001fe2000001ff00 */
[----:B------:R-:W-:Y:S01]  /*3d10*/  LOP3.LUT R3, R3, 0xff7fffff, RZ, 0xc0, !PT ;  /* 0xff7fffff03037812 */ /* 0x000fe200078ec0ff */
[----:B------:R0:W5:Y:S01]  /*3d20*/  @!P1 LDG.E.128 R152, [R160.64] ;  /* 0x00000004a0989981 */ /* 0x000162000c1e1d00 */
[-C--:B----4-:R-:W-:Y:S01]  /*3d30*/  FMUL R7, R252, R6.reuse ;  /* 0x00000006fc077220 */ /* 0x090fe20000400000 */
[----:B--2---:R-:W-:-:S02]  /*3d40*/  FMUL R252, R10, R6 ;  /* 0x000000060afc7220 */ /* 0x004fc40000400000 */
[----:B------:R-:W2:Y:S04]  /*3d50*/  LDL.LU R10, [R1+0x4] ;  /* 0x00000400010a7983 */ /* 0x000ea80000300800 */
[----:B------:R-:W4:Y:S01]  /*3d60*/  LDL.LU R11, [R1+0x8] ;  /* 0x00000800010b7983 */ /* 0x000f220000300800 */
[----:B------:R-:W-:-:S03]  /*3d70*/  F2FP.PACK_AB R14, R252, R7 ;  /* 0x00000007fc0e723e */ /* 0x000fc600000000ff */
[----:B------:R-:W4:Y:S01]  /*3d80*/  LDL.LU R7, [R1+0xc] ;  /* 0x00000c0001077983 */ /* 0x000f220000300800 */
[----:B-1----:R-:W-:Y:S01]  /*3d90*/  CS2R R158, SRZ ;  /* 0x00000000009e7805 */ /* 0x002fe2000001ff00 */
[----:B------:R-:W-:Y:S02]  /*3da0*/  ISETP.GE.U32.AND.EX P1, PT, R0, RZ, PT, P0 ;  /* 0x000000ff0000720c */ /* 0x000fe40003f26100 */
[----:B------:R-:W-:Y:S02]  /*3db0*/  @P3 LOP3.LUT R3, R3, 0x800000, RZ, 0xfc, !PT ;  /* 0x0080000003033812 */ /* 0x000fe400078efcff */
[----:B------:R-:W-:Y:S01]  /*3dc0*/  ISETP.GE.U32.AND P0, PT, R174, 0x1230, PT ;  /* 0x00001230ae00780c */ /* 0x000fe20003f06070 */
[----:B0-----:R-:W-:Y:S01]  /*3dd0*/  CS2R R160, SRZ ;  /* 0x0000000000a07805 */ /* 0x001fe2000001ff00 */
[----:B------:R-:W-:Y:S01]  /*3de0*/  CS2R R162, SRZ ;  /* 0x0000000000a27805 */ /* 0x000fe2000001ff00 */
[----:B------:R0:W5:Y:S01]  /*3df0*/  @!P3 LDG.E.128 R156, [R168.64] ;  /* 0x00000004a89cb981 */ /* 0x000162000c1e1d00 */
[----:B------:R-:W-:-:S02]  /*3e00*/  LOP3.LUT R3, R3, 0xffbfffff, RZ, 0xc0, !PT ;  /* 0xffbfffff03037812 */ /* 0x000fc400078ec0ff */
[C---:B------:R-:W-:Y:S02]  /*3e10*/  ISETP.GE.U32.AND.EX P3, PT, R0.reuse, RZ, PT, P0 ;  /* 0x000000ff0000720c */ /* 0x040fe40003f66100 */
[----:B------:R-:W-:Y:S01]  /*3e20*/  ISETP.GE.U32.AND P0, PT, R175, 0x1230, PT ;  /* 0x00001230af00780c */ /* 0x000fe20003f06070 */
[----:B------:R1:W5:Y:S01]  /*3e30*/  @!P2 LDG.E.128 R160, [R170.64] ;  /* 0x00000004aaa0a981 */ /* 0x000362000c1e1d00 */
[----:B------:R-:W-:Y:S01]  /*3e40*/  @P2 LOP3.LUT R3, R3, 0x400000, RZ, 0xfc, !PT ;  /* 0x0040000003032812 */ /* 0x000fe200078efcff */
[----:B------:R-:W-:Y:S01]  /*3e50*/  CS2R R164, SRZ ;  /* 0x0000000000a47805 */ /* 0x000fe2000001ff00 */
[----:B------:R-:W-:Y:S01]  /*3e60*/  ISETP.GE.U32.AND.EX P2, PT, R0, RZ, PT, P0 ;  /* 0x000000ff0000720c */ /* 0x000fe20003f46100 */
[----:B------:R-:W-:Y:S01]  /*3e70*/  CS2R R166, SRZ ;  /* 0x0000000000a67805 */ /* 0x000fe2000001ff00 */
[----:B------:R-:W-:Y:S02]  /*3e80*/  LOP3.LUT R3, R3, 0xffdfffff, RZ, 0xc0, !PT ;  /* 0xffdfffff03037812 */ /* 0x000fe400078ec0ff */
[----:B------:R-:W-:-:S02]  /*3e90*/  ISETP.GE.U32.AND P0, PT, R176, 0x1230, PT ;  /* 0x00001230b000780c */ /* 0x000fc40003f06070 */
        /* <DEDUP_REMOVED lines=9> */
[----:B------:R-:W-:-:S02]  /*3f30*/  @P2 LOP3.LUT R2, R2, 0x8000000, RZ, 0xfc, !PT ;  /* 0x0800000002022812 */ /* 0x000fc400078efcff */
[----:B------:R-:W-:Y:S01]  /*3f40*/  @P3 LOP3.LUT R3, R3, 0x100000, RZ, 0xfc, !PT ;  /* 0x0010000003033812 */ /* 0x000fe200078efcff */
[----:B------:R-:W-:Y:S01]  /*3f50*/  CS2R R172, SRZ ;  /* 0x0000000000ac7805 */ /* 0x000fe2000001ff00 */
[----:B------:R-:W-:Y:S01]  /*3f60*/  ISETP.GE.U32.AND.EX P3, PT, R0, RZ, PT, P0 ;  /* 0x000000ff0000720c */ /* 0x000fe20003f66100 */
[----:B------:R-:W-:Y:S01]  /*3f70*/  CS2R R174, SRZ ;  /* 0x0000000000ae7805 */ /* 0x000fe2000001ff00 */
[----:B------:R-:W-:Y:S02]  /*3f80*/  LOP3.LUT R2, R2, 0xffffffdf, RZ, 0xc0, !PT ;  /* 0xffffffdf02027812 */ /* 0x000fe400078ec0ff */
[----:B------:R-:W-:Y:S02]  /*3f90*/  ISETP.GE.U32.AND P0, PT, R186, 0x1230, PT ;  /* 0x00001230ba00780c */ /* 0x000fe40003f06070 */
[----:B------:R-:W-:Y:S01]  /*3fa0*/  @P1 LOP3.LUT R2, R2, 0x20, RZ, 0xfc, !PT ;  /* 0x0000002002021812 */ /* 0x000fe200078efcff */
[----:B------:R1:W5:Y:S01]  /*3fb0*/  @!P2 LDG.E.128 R172, [R182.64] ;  /* 0x00000004b6aca981 */ /* 0x000362000c1e1d00 */
[----:B------:R-:W-:Y:S01]  /*3fc0*/  ISETP.GE.U32.AND.EX P2, PT, R0, RZ, PT, P0 ;  /* 0x000000ff0000720c */ /* 0x000fe20003f46100 */
[----:B------:R-:W-:Y:S01]  /*3fd0*/  CS2R R176, SRZ ;  /* 0x0000000000b07805 */ /* 0x000fe2000001ff00 */
        /* <DEDUP_REMOVED lines=20> */
[----:B------:R-:W-:Y:S01]  /*4120*/  CS2R R188, SRZ ;  /* 0x0000000000bc7805 */ /* 0x000fe2000001ff00 */
[----:B------:R-:W-:Y:S01]  /*4130*/  CS2R R190, SRZ ;  /* 0x0000000000be7805 */ /* 0x000fe2000001ff00 */
[----:B------:R-:W-:Y:S02]  /*4140*/  LOP3.LUT R2, R2, 0xfffffdff, RZ, 0xc0, !PT ;  /* 0xfffffdff02027812 */ /* 0x000fe400078ec0ff */
[----:B------:R-:W-:Y:S02]  /*4150*/  ISETP.GE.U32.AND P0, PT, R200, 0x1230, PT ;  /* 0x00001230c800780c */ /* 0x000fe40003f06070 */
[----:B------:R-:W-:Y:S01]  /*4160*/  @P3 LOP3.LUT R2, R2, 0x200, RZ, 0xfc, !PT ;  /* 0x0000020002023812 */ /* 0x000fe200078efcff */
[----:B------:R1:W5:Y:S01]  /*4170*/  @!P1 LDG.E.128 R188, [R196.64] ;  /* 0x00000004c4bc9981 */ /* 0x000362000c1e1d00 */
[----:B------:R-:W-:Y:S01]  /*4180*/  ISETP.GE.U32.AND.EX P1, PT, R0, RZ, PT, P0 ;  /* 0x000000ff0000720c */ /* 0x000fe20003f26100 */
[----:B0-----:R-:W-:Y:S01]  /*4190*/  CS2R R192, SRZ ;  /* 0x0000000000c07805 */ /* 0x001fe2000001ff00 */
[----:B-1----:R-:W-:Y:S01]  /*41a0*/  CS2R R194, SRZ ;  /* 0x0000000000c27805 */ /* 0x002fe2000001ff00 */
        /* <DEDUP_REMOVED lines=28> */
[----:B------:R-:W-:Y:S01]  /*4370*/  LOP3.LUT R2, R2, 0xfffeffff, RZ, 0xc0, !PT ;  /* 0xfffeffff02027812 */ /* 0x000fe200078ec0ff */
[----:B------:R-:W-:Y:S01]  /*4380*/  CS2R R212, SRZ ;  /* 0x0000000000d47805 */ /* 0x000fe2000001ff00 */
[----:B------:R-:W-:Y:S01]  /*4390*/  CS2R R214, SRZ ;  /* 0x0000000000d67805 */ /* 0x000fe2000001ff00 */
[----:B------:R-:W-:-:S02]  /*43a0*/  ISETP.GE.U32.AND P0, PT, R223, 0x1230, PT ;  /* 0x00001230df00780c */ /* 0x000fc40003f06070 */
[----:B------:R-:W-:Y:S01]  /*43b0*/  @P1 LOP3.LUT R2, R2, 0x10000, RZ, 0xfc, !PT ;  /* 0x0001000002021812 */ /* 0x000fe200078efcff */
[----:B------:R1:W5:Y:S01]  /*43c0*/  @!P2 LDG.E.128 R208, [R218.64] ;  /* 0x00000004dad0a981 */ /* 0x000362000c1e1d00 */
[----:B------:R-:W-:Y:S02]  /*43d0*/  ISETP.GE.U32.AND.EX P2, PT, R0, RZ, PT, P0 ;  /* 0x000000ff0000720c */ /* 0x000fe40003f46100 */
[----:B------:R-:W-:Y:S01]  /*43e0*/  ISETP.GE.U32.AND P0, PT, R224, 0x1230, PT ;  /* 0x00001230e000780c */ /* 0x000fe20003f06070 */
[----:B------:R0:W5:Y:S01]  /*43f0*/  @!P1 LDG.E.128 R212, [R216.64] ;  /* 0x00000004d8d49981 */ /* 0x000162000c1e1d00 */
[----:B------:R-:W-:Y:S01]  /*4400*/  LOP3.LUT R2, R2, 0xfffbffff, RZ, 0xc0, !PT ;  /* 0xfffbffff02027812 */ /* 0x000fe200078ec0ff */
[----:B-1----:R-:W-:Y:S01]  /*4410*/  CS2R R218, SRZ ;  /* 0x0000000000da7805 */ /* 0x002fe2000001ff00 */
[----:B0-----:R-:W-:Y:S02]  /*4420*/  CS2R R216, SRZ ;  /* 0x0000000000d87805 */ /* 0x001fe4000001ff00 */
[----:B------:R-:W-:-:S02]  /*4430*/  @P3 LOP3.LUT R2, R2, 0x40000, RZ, 0xfc, !PT ;  /* 0x0004000002023812 */ /* 0x000fc400078efcff */
[----:B------:R-:W-:Y:S01]  /*4440*/  ISETP.GE.U32.AND.EX P1, PT, R0, RZ, PT, P0 ;  /* 0x000000ff0000720c */ /* 0x000fe20003f26100 */
[----:B------:R-:W-:Y:S01]  /*4450*/  CS2R R220, SRZ ;  /* 0x0000000000dc7805 */ /* 0x000fe2000001ff00 */
[----:B------:R-:W-:Y:S01]  /*4460*/  CS2R R222, SRZ ;  /* 0x0000000000de7805 */ /* 0x000fe2000001ff00 */
[----:B------:R0:W5:Y:S01]  /*4470*/  @!P3 LDG.E.128 R216, [R232.64] ;  /* 0x00000004e8d8b981 */ /* 0x000162000c1e1d00 */
[----:B------:R-:W-:Y:S02]  /*4480*/  ISETP.GE.U32.AND P4, PT, R234, 0x1230, PT ;  /* 0x00001230ea00780c */ /* 0x000fe40003f86070 */
[----:B------:R-:W-:Y:S02]  /*4490*/  ISETP.GE.U32.AND P3, PT, R235, 0x1230, PT ;  /* 0x00001230eb00780c */ /* 0x000fe40003f66070 */
[----:B------:R-:W-:Y:S01]  /*44a0*/  LOP3.LUT R2, R2, 0xffefffff, RZ, 0xc0, !PT ;  /* 0xffefffff02027812 */ /* 0x000fe200078ec0ff */
[----:B------:R-:W-:Y:S01]  /*44b0*/  CS2R R224, SRZ ;  /* 0x0000000000e07805 */ /* 0x000fe2000001ff00 */
[----:B------:R-:W-:Y:S01]  /*44c0*/  CS2R R226, SRZ ;  /* 0x0000000000e27805 */ /* 0x000fe2000001ff00 */
[C---:B------:R-:W-:Y:S01]  /*44d0*/  ISETP.GE.U32.AND.EX P4, PT, R0.reuse, RZ, PT, P4 ;  /* 0x000000ff0000720c */ /* 0x040fe20003f86140 */
[----:B------:R1:W5:Y:S01]  /*44e0*/  @!P2 LDG.E.128 R220, [R228.64] ;  /* 0x00000004e4dca981 */ /* 0x000362000c1e1d00 */
[----:B------:R-:W-:-:S02]  /*44f0*/  ISETP.GE.U32.AND.EX P3, PT, R0, RZ, PT, P3 ;  /* 0x000000ff0000720c */ /* 0x000fc40003f66130 */
[----:B------:R-:W-:Y:S01]  /*4500*/  @P2 LOP3.LUT R2, R2, 0x100000, RZ, 0xfc, !PT ;  /* 0x0010000002022812 */ /* 0x000fe200078efcff */
[----:B------:R1:W5:Y:S01]  /*4510*/  @!P1 LDG.E.128 R224, [R230.64] ;  /* 0x00000004e6e09981 */ /* 0x000362000c1e1d00 */
[----:B------:R-:W-:Y:S02]  /*4520*/  ISETP.GE.U32.AND P2, PT, R242, 0x1230, PT ;  /* 0x00001230f200780c */ /* 0x000fe40003f46070 */
[----:B------:R-:W-:Y:S01]  /*4530*/  LOP3.LUT R2, R2, 0xffbfffff, RZ, 0xc0, !PT ;  /* 0xffbfffff02027812 */ /* 0x000fe200078ec0ff */
[----:B0-----:R-:W-:Y:S01]  /*4540*/  CS2R R232, SRZ ;  /* 0x0000000000e87805 */ /* 0x001fe2000001ff00 */
[----:B------:R-:W-:Y:S01]  /*4550*/  CS2R R234, SRZ ;  /* 0x0000000000ea7805 */ /* 0x000fe2000001ff00 */
[----:B-1----:R-:W-:Y:S01]  /*4560*/  CS2R R228, SRZ ;  /* 0x0000000000e47805 */ /* 0x002fe2000001ff00 */
[----:B------:R-:W-:Y:S01]  /*4570*/  ISETP.GE.U32.AND.EX P2, PT, R0, RZ, PT, P2 ;  /* 0x000000ff0000720c */ /* 0x000fe20003f46120 */
[----:B------:R-:W-:Y:S01]  /*4580*/  CS2R R230, SRZ ;  /* 0x0000000000e67805 */ /* 0x000fe2000001ff00 */
[----:B------:R-:W-:-:S02]  /*4590*/  @P1 LOP3.LUT R2, R2, 0x400000, RZ, 0xfc, !PT ;  /* 0x0040000002021812 */ /* 0x000fc400078efcff */
[----:B------:R0:W5:Y:S01]  /*45a0*/  @!P3 LDG.E.128 R232, [R238.64] ;  /* 0x00000004eee8b981 */ /* 0x000162000c1e1d00 */
[----:B------:R-:W-:-:S03]  /*45b0*/  ISETP.GE.U32.AND P1, PT, R243, 0x1230, PT ;  /* 0x00001230f300780c */ /* 0x000fc60003f26070 */
[----:B------:R1:W5:Y:S01]  /*45c0*/  @!P4 LDG.E.128 R228, [R236.64] ;  /* 0x00000004ece4c981 */ /* 0x000362000c1e1d00 */
[----:B------:R-:W-:Y:S02]  /*45d0*/  ISETP.GE.U32.AND.EX P1, PT, R0, RZ, PT, P1 ;  /* 0x000000ff0000720c */ /* 0x000fe40003f26110 */
[----:B------:R-:W-:Y:S01]  /*45e0*/  ISETP.GE.U32.AND P0, PT, R246, 0x1230, PT ;  /* 0x00001230f600780c */ /* 0x000fe20003f06070 */
[----:B0-----:R-:W-:Y:S01]  /*45f0*/  CS2R R238, SRZ ;  /* 0x0000000000ee7805 */ /* 0x001fe2000001ff00 */
[----:B------:R-:W-:Y:S01]  /*4600*/  ISETP.GE.U32.AND P6, PT, R247, 0x1230, PT ;  /* 0x00001230f700780c */ /* 0x000fe20003fc6070 */
[----:B-1----:R-:W-:Y:S01]  /*4610*/  CS2R R236, SRZ ;  /* 0x0000000000ec7805 */ /* 0x002fe2000001ff00 */
[----:B------:R-:W-:Y:S01]  /*4620*/  CS2R R242, SRZ ;  /* 0x0000000000f27805 */ /* 0x000fe2000001ff00 */
[C---:B------:R-:W-:Y:S01]  /*4630*/  ISETP.GE.U32.AND.EX P0, PT, R0.reuse, RZ, PT, P0 ;  /* 0x000000ff0000720c */ /* 0x040fe20003f06100 */
[----:B------:R-:W-:Y:S01]  /*4640*/  FMUL R249, R249, R6 ;  /* 0x00000006f9f97220 */ /* 0x000fe20000400000 */
[----:B------:R-:W-:-:S02]  /*4650*/  ISETP.GE.U32.AND.EX P6, PT, R0, RZ, PT, P6 ;  /* 0x000000ff0000720c */ /* 0x000fc40003fc6160 */
[----:B------:R0:W5:Y:S01]  /*4660*/  @!P2 LDG.E.128 R236, [R240.64] ;  /* 0x00000004f0eca981 */ /* 0x000162000c1e1d00 */
[-C--:B------:R-:W-:Y:S01]  /*4670*/  FMUL R248, R248, R6.reuse ;  /* 0x00000006f8f87220 */ /* 0x080fe20000400000 */
[-C--:B------:R-:W-:Y:S01]  /*4680*/  FMUL R251, R251, R6.reuse ;  /* 0x00000006fbfb7220 */ /* 0x080fe20000400000 */
[-C--:B------:R-:W-:Y:S01]  /*4690*/  FMUL R250, R250, R6.reuse ;  /* 0x00000006fafa7220 */ /* 0x080fe20000400000 */
[-C--:B---3--:R-:W-:Y:S01]  /*46a0*/  FMUL R9, R9, R6.reuse ;  /* 0x0000000609097220 */ /* 0x088fe20000400000 */
[----:B------:R-:W-:Y:S01]  /*46b0*/  FMUL R252, R15, R6 ;  /* 0x000000060ffc7220 */ /* 0x000fe20000400000 */
[----:B0-----:R-:W-:Y:S01]  /*46c0*/  CS2R R240, SRZ ;  /* 0x0000000000f07805 */ /* 0x001fe2000001ff00 */
[----:B------:R-:W-:Y:S01]  /*46d0*/  F2FP.PACK_AB R12, R248, R249 ;  /* 0x000000f9f80c723e */ /* 0x000fe200000000ff */
[----:B------:R-:W-:Y:S01]  /*46e0*/  CS2R R246, SRZ ;  /* 0x0000000000f67805 */ /* 0x000fe2000001ff00 */
[----:B------:R-:W-:Y:S01]  /*46f0*/  F2FP.PACK_AB R13, R250, R251 ;  /* 0x000000fbfa0d723e */ /* 0x000fe200000000ff */
[----:B------:R-:W-:Y:S01]  /*4700*/  CS2R R248, SRZ ;  /* 0x0000000000f87805 */ /* 0x000fe2000001ff00 */
[----:B------:R-:W-:Y:S01]  /*4710*/  CS2R R250, SRZ ;  /* 0x0000000000fa7805 */ /* 0x000fe2000001ff00 */
[----:B------:R0:W3:Y:S01]  /*4720*/  @!P1 LDG.E.128 R240, [R244.64] ;  /* 0x00000004f4f09981 */ /* 0x0000e2000c1e1d00 */
[----:B------:R-:W-:-:S03]  /*4730*/  F2FP.PACK_AB R15, R252, R9 ;  /* 0x00000009fc0f723e */ /* 0x000fc600000000ff */
[----:B------:R-:W3:Y:S04]  /*4740*/  LDL.LU R6, [R1+0x260] ;  /* 0x0002600001067983 */ /* 0x000ee80000300800 */
[----:B------:R1:W3:Y:S01]  /*4750*/  @!P6 LDG.E.128 R248, [R22.64] ;  /* 0x0000000416f8e981 */ /* 0x0002e2000c1e1d00 */
[----:B0-----:R-:W-:-:S06]  /*4760*/  CS2R R244, SRZ ;  /* 0x0000000000f47805 */ /* 0x001fcc000001ff00 */
[----:B------:R0:W3:Y:S04]  /*4770*/  @!P0 LDG.E.128 R244, [R26.64] ;  /* 0x000000041af48981 */ /* 0x0000e8000c1e1d00 */
[----:B------:R0:W-:Y:S04]  /*4780*/  @!P5 STG.E.128 [R18.64], R12 ;  /* 0x0000000c1200d986 */ /* 0x0001e8000c101d04 */
[----:B0-----:R-:W3:Y:S04]  /*4790*/  LDL.LU.64 R12, [R1+0x258] ;  /* 0x00025800010c7983 */ /* 0x001ee80000300a00 */
[----:B------:R-:W3:Y:S01]  /*47a0*/  LDL.LU R19, [R1+0x30] ;  /* 0x0000300001137983 */ /* 0x000ee20000300800 */
[----:B-1----:R-:W-:-:S02]  /*47b0*/  HADD2.F32 R23, -RZ, R8.H1_H1 ;  /* 0x30000008ff177230 */ /* 0x002fc40000004100 */
[----:B------:R-:W-:Y:S02]  /*47c0*/  HADD2.F32 R8, -RZ, R8.H0_H0 ;  /* 0x20000008ff087230 */ /* 0x000fe40000004100 */
[--C-:B--2---:R-:W-:Y:S01]  /*47d0*/  HADD2.F32 R9, -RZ, R10.reuse.H0_H0 ;  /* 0x2000000aff097230 */ /* 0x104fe20000004100 */
[----:B------:R-:W-:Y:S01]  /*47e0*/  FMUL R252, R23, R23 ;  /* 0x0000001717fc7220 */ /* 0x000fe20000400000 */
[----:B------:R-:W-:Y:S02]  /*47f0*/  HADD2.F32 R22, -RZ, R10.H1_H1 ;  /* 0x3000000aff167230 */ /* 0x000fe40000004100 */
[----:B----4-:R-:W-:Y:S01]  /*4800*/  HADD2.F32 R0, -RZ, R7.H0_H0 ;  /* 0x20000007ff007230 */ /* 0x010fe20000004100 */
[----:B------:R-:W-:Y:S01]  /*4810*/  FFMA R252, R8, R8, R252 ;  /* 0x0000000808fc7223 */ /* 0x000fe200000000fc */
[----:B------:R-:W-:Y:S02]  /*4820*/  HADD2.F32 R10, -RZ, R11.H0_H0 ;  /* 0x2000000bff0a7230 */ /* 0x000fe40000004100 */
[----:B------:R-:W-:Y:S01]  /*4830*/  HADD2.F32 R27, -RZ, R7.H1_H1 ;  /* 0x30000007ff1b7230 */ /* 0x000fe20000004100 */
[----:B------:R-:W-:Y:S01]  /*4840*/  FFMA R252, R9, R9, R252 ;  /* 0x0000000909fc7223 */ /* 0x000fe200000000fc */
[----:B------:R-:W-:Y:S01]  /*4850*/  HADD2.F32 R11, -RZ, R11.H1_H1 ;  /* 0x3000000bff0b7230 */ /* 0x000fe20000004100 */
[----:B------:R-:W-:Y:S01]  /*4860*/  LOP3.LUT R2, R2, 0xfbffffff, RZ, 0xc0, !PT ;  /* 0xfbffffff02027812 */ /* 0x000fe200078ec0ff */
[----:B------:R-:W2:Y:S01]  /*4870*/  LDL.LU.64 R14, [R1+0x20] ;  /* 0x00002000010e7983 */ /* 0x000ea20000300a00 */
[----:B------:R-:W-:-:S04]  /*4880*/  FFMA R252, R22, R22, R252 ;  /* 0x0000001616fc7223 */ /* 0x000fc800000000fc */
[----:B------:R-:W-:-:S04]  /*4890*/  FFMA R252, R10, R10, R252 ;  /* 0x0000000a0afc7223 */ /* 0x000fc800000000fc */
[----:B------:R-:W-:-:S04]  /*48a0*/  FFMA R252, R11, R11, R252 ;  /* 0x0000000b0bfc7223 */ /* 0x000fc800000000fc */
[----:B------:R-:W-:-:S04]  /*48b0*/  FFMA R252, R0, R0, R252 ;  /* 0x0000000000fc7223 */ /* 0x000fc800000000fc */
[----:B------:R-:W-:-:S05]  /*48c0*/  FFMA R252, R27, R27, R252 ;  /* 0x0000001b1bfc7223 */ /* 0x000fca00000000fc */
[----:B------:R-:W0:Y:S02]  /*48d0*/  SHFL.BFLY PT, R7, R252, 0x8, 0x1f ;  /* 0x0d001f00fc077f89 */ /* 0x000e2400000e0000 */
[----:B0-----:R-:W-:-:S05]  /*48e0*/  FADD R252, R252, R7 ;  /* 0x00000007fcfc7221 */ /* 0x001fca0000000000 */
[----:B------:R-:W0:Y:S02]  /*48f0*/  SHFL.BFLY PT, R7, R252, 0x4, 0x1f ;  /* 0x0c801f00fc077f89 */ /* 0x000e2400000e0000 */
[----:B0-----:R-:W-:-:S05]  /*4900*/  FADD R252, R252, R7 ;  /* 0x00000007fcfc7221 */ /* 0x001fca0000000000 */
[----:B------:R-:W0:Y:S02]  /*4910*/  SHFL.BFLY PT, R7, R252, 0x2, 0x1f ;  /* 0x0c401f00fc077f89 */ /* 0x000e2400000e0000 */
[----:B0-----:R-:W-:-:S05]  /*4920*/  FADD R252, R252, R7 ;  /* 0x00000007fcfc7221 */ /* 0x001fca0000000000 */
[----:B------:R-:W0:Y:S02]  /*4930*/  SHFL.BFLY PT, R7, R252, 0x1, 0x1f ;  /* 0x0c201f00fc077f89 */ /* 0x000e2400000e0000 */
[----:B0-----:R-:W-:-:S04]  /*4940*/  FADD R252, R252, R7 ;  /* 0x00000007fcfc7221 */ /* 0x001fc80000000000 */
[----:B------:R-:W-:-:S06]  /*4950*/  FADD R252, R252, c[0x0][0x178] ;  /* 0x00005e00fcfc7621 */ /* 0x000fcc0000000000 */
[----:B------:R-:W0:Y:S01]  /*4960*/  MUFU.SQRT R252, R252 ;  /* 0x000000fc00fc7308 */ /* 0x000e220000002000 */
[----:B------:R-:W-:Y:S02]  /*4970*/  @P6 LOP3.LUT R2, R2, 0x4000000, RZ, 0xfc, !PT ;  /* 0x0400000002026812 */ /* 0x000fe400078efcff */
[----:B------:R-:W-:Y:S02]  /*4980*/  MOV R26, 0x3e800000 ;  /* 0x3e800000001a7802 */ /* 0x000fe40000000f00 */
[C---:B0-----:R-:W-:Y:S02]  /*4990*/  FSETP.GT.AND P6, PT, R252.reuse, 8.50705917302346158658e+37, PT ;  /* 0x7e800000fc00780b */ /* 0x041fe40003fc4000 */
[----:B------:R-:W-:Y:S02]  /*49a0*/  FSETP.GEU.AND P5, PT, R252, 1.175494350822287508e-38, PT ;  /* 0x00800000fc00780b */ /* 0x000fe40003fae000 */
[----:B------:R-:W-:-:S09]  /*49b0*/  FSEL R7, R26, 1, P6 ;  /* 0x3f8000001a077808 */ /* 0x000fd20003000000 */
[----:B------:R-:W-:Y:S01]  /*49c0*/  @P6 FMUL R252, R252, 0.25 ;  /* 0x3e800000fcfc6820 */ /* 0x000fe20000400000 */
[----:B---3--:R-:W-:Y:S02]  /*49d0*/  IADD3 R18, P6, R19, c[0x0][0x168], RZ ;  /* 0x00005a0013127a10 */ /* 0x008fe40007fde0ff */
[----:B------:R-:W3:Y:S01]  /*49e0*/  LDL.LU R19, [R1+0x34] ;  /* 0x0000340001137983 */ /* 0x000ee20000300800 */
[----:B------:R-:W-:-:S06]  /*49f0*/  @!P5 FMUL R252, R252, 16777216 ;  /* 0x4b800000fcfcd820 */ /* 0x000fcc0000400000 */
[----:B------:R-:W0:Y:S01]  /*4a00*/  MUFU.RCP R252, R252 ;  /* 0x000000fc00fc7308 */ /* 0x000e220000001000 */
[----:B------:R-:W-:-:S04]  /*4a10*/  @!P5 FMUL R7, R7, 16777216 ;  /* 0x4b8000000707d820 */ /* 0x000fc80000400000 */
[----:B0-----:R-:W-:Y:S02]  /*4a20*/  FMUL R252, R252, R7 ;  /* 0x00000007fcfc7220 */ /* 0x001fe40000400000 */
[----:B------:R-:W4:Y:S02]  /*4a30*/  LDL.LU R7, [R1+0x250] ;  /* 0x0002500001077983 */ /* 0x000f240000300800 */
[-C--:B------:R-:W-:Y:S01]  /*4a40*/  FMUL R8, R8, R252.reuse ;  /* 0x000000fc08087220 */ /* 0x080fe20000400000 */
[-C--:B------:R-:W-:Y:S01]  /*4a50*/  FMUL R23, R23, R252.reuse ;  /* 0x000000fc17177220 */ /* 0x080fe20000400000 */
[----:B------:R0:W-:Y:S01]  /*4a60*/  STL [R1+0x1c], R252 ;  /* 0x00001cfc01007387 */ /* 0x0001e20000100800 */
[-C--:B------:R-:W-:Y:S01]  /*4a70*/  FMUL R9, R9, R252.reuse ;  /* 0x000000fc09097220 */ /* 0x080fe20000400000 */
[-C--:B------:R-:W-:Y:S01]  /*4a80*/  FMUL R22, R22, R252.reuse ;  /* 0x000000fc16167220 */ /* 0x080fe20000400000 */
[-C--:B------:R-:W-:Y:S01]  /*4a90*/  FMUL R10, R10, R252.reuse ;  /* 0x000000fc0a0a7220 */ /* 0x080fe20000400000 */
[-C--:B------:R-:W-:Y:S01]  /*4aa0*/  FMUL R11, R11, R252.reuse ;  /* 0x000000fc0b0b7220 */ /* 0x080fe20000400000 */
[-C--:B------:R-:W-:Y:S01]  /*4ab0*/  FMUL R0, R0, R252.reuse ;  /* 0x000000fc00007220 */ /* 0x080fe20000400000 */
[----:B0-----:R-:W-:-:S03]  /*4ac0*/  FMUL R252, R27, R252 ;  /* 0x000000fc1bfc7220 */ /* 0x001fc60000400000 */
[----:B------:R-:W-:Y:S02]  /*4ad0*/  F2FP.PACK_AB R10, R11, R10 ;  /* 0x0000000a0b0a723e */ /* 0x000fe400000000ff */
[----:B------:R-:W-:Y:S02]  /*4ae0*/  F2FP.PACK_AB R8, R23, R8 ;  /* 0x000000081708723e */ /* 0x000fe400000000ff */
[----:B------:R-:W-:Y:S01]  /*4af0*/  F2FP.PACK_AB R9, R22, R9 ;  /* 0x000000091609723e */ /* 0x000fe200000000ff */
[----:B------:R-:W4:Y:S01]  /*4b00*/  LDL.LU R23, [R1+0x38] ;  /* 0x0000380001177983 */ /* 0x000f220000300800 */
[----:B------:R-:W-:Y:S01]  /*4b10*/  F2FP.PACK_AB R11, R252, R0 ;  /* 0x00000000fc0b723e */ /* 0x000fe200000000ff */
[----:B------:R-:W-:Y:S02]  /*4b20*/  HADD2.F32 R27, -RZ, R5.H1_H1 ;  /* 0x30000005ff1b7230 */ /* 0x000fe40000004100 */
[--C-:B------:R-:W-:Y:S02]  /*4b30*/  HADD2.F32 R0, -RZ, R6.reuse.H0_H0 ;  /* 0x20000006ff007230 */ /* 0x100fe40000004100 */
[----:B------:R-:W-:Y:S01]  /*4b40*/  HADD2.F32 R252, -RZ, R6.H1_H1 ;  /* 0x30000006fffc7230 */ /* 0x000fe20000004100 */
[----:B---3--:R-:W-:-:S02]  /*4b50*/  IADD3.X R19, R19, c[0x0][0x16c], RZ, P6, !PT ;  /* 0x00005b0013137a10 */ /* 0x008fc400037fe4ff */
[----:B------:R-:W-:-:S13]  /*4b60*/  LOP3.LUT P6, RZ, R2, 0x1, RZ, 0xc0, !PT ;  /* 0x0000000102ff7812 */ /* 0x000fda00078cc0ff */
[----:B--2---:R0:W-:Y:S04]  /*4b70*/  @!P6 STG.E.128 [R14.64], R8 ;  /* 0x000000080e00e986 */ /* 0x0041e8000c101d04 */
[----:B0-----:R-:W2:Y:S01]  /*4b80*/  LDL.LU R9, [R1+0x3c] ;  /* 0x00003c0001097983 */ /* 0x001ea20000300800 */
[--C-:B------:R-:W-:Y:S02]  /*4b90*/  HADD2.F32 R8, -RZ, R4.reuse.H1_H1 ;  /* 0x30000004ff087230 */ /* 0x100fe40000004100 */
[----:B------:R-:W-:Y:S01]  /*4ba0*/  HADD2.F32 R10, -RZ, R4.H0_H0 ;  /* 0x20000004ff0a7230 */ /* 0x000fe20000004100 */
[----:B------:R-:W3:Y:S02]  /*4bb0*/  LDL.LU.64 R14, [R1+0x28] ;  /* 0x00002800010e7983 */ /* 0x000ee40000300a00 */
[----:B------:R-:W-:Y:S01]  /*4bc0*/  FMUL R4, R8, R8 ;  /* 0x0000000808047220 */ /* 0x000fe20000400000 */
[----:B------:R-:W-:-:S03]  /*4bd0*/  HADD2.F32 R11, -RZ, R5.H0_H0 ;  /* 0x20000005ff0b7230 */ /* 0x000fc60000004100 */
[----:B------:R-:W-:-:S04]  /*4be0*/  FFMA R4, R10, R10, R4 ;  /* 0x0000000a0a047223 */ /* 0x000fc80000000004 */
[----:B------:R-:W-:-:S04]  /*4bf0*/  FFMA R4, R11, R11, R4 ;  /* 0x0000000b0b047223 */ /* 0x000fc80000000004 */
[----:B------:R-:W-:Y:S01]  /*4c00*/  FFMA R4, R27, R27, R4 ;  /* 0x0000001b1b047223 */ /* 0x000fe20000000004 */
[----:B----4-:R-:W-:-:S03]  /*4c10*/  HADD2.F32 R6, -RZ, R7.H0_H0 ;  /* 0x20000007ff067230 */ /* 0x010fc60000004100 */
[----:B------:R-:W-:Y:S01]  /*4c20*/  FFMA R4, R0, R0, R4 ;  /* 0x0000000000047223 */ /* 0x000fe20000000004 */
[----:B------:R-:W-:-:S03]  /*4c30*/  HADD2.F32 R7, -RZ, R7.H1_H1 ;  /* 0x30000007ff077230 */ /* 0x000fc60000004100 */
        /* <DEDUP_REMOVED lines=12> */
[----:B------:R-:W0:Y:S02]  /*4d00*/  MUFU.SQRT R4, R4 ;  /* 0x0000000400047308 */ /* 0x000e240000002000 */
[C---:B0-----:R-:W-:Y:S02]  /*4d10*/  FSETP.GT.AND P6, PT, R4.reuse, 8.50705917302346158658e+37, PT ;  /* 0x7e8000000400780b */ /* 0x041fe40003fc4000 */
[----:B------:R-:W-:-:S11]  /*4d20*/  FSETP.GEU.AND P5, PT, R4, 1.175494350822287508e-38, PT ;  /* 0x008000000400780b */ /* 0x000fd60003fae000 */
[----:B------:R-:W-:-:S04]  /*4d30*/  @P6 FMUL R4, R4, 0.25 ;  /* 0x3e80000004046820 */ /* 0x000fc80000400000 */
[----:B------:R-:W-:-:S06]  /*4d40*/  @!P5 FMUL R4, R4, 16777216 ;  /* 0x4b8000000404d820 */ /* 0x000fcc0000400000 */
[----:B------:R-:W0:Y:S01]  /*4d50*/  MUFU.RCP R4, R4 ;  /* 0x0000000400047308 */ /* 0x000e220000001000 */
[----:B------:R-:W-:Y:S02]  /*4d60*/  FSEL R5, R26, 1, P6 ;  /* 0x3f8000001a057808 */ /* 0x000fe40003000000 */
[----:B------:R-:W-:-:S03]  /*4d70*/  IADD3 R22, P6, R23, c[0x0][0x168], RZ ;  /* 0x00005a0017167a10 */ /* 0x000fc60007fde0ff */
[----:B------:R-:W-:Y:S01]  /*4d80*/  @!P5 FMUL R5, R5, 16777216 ;  /* 0x4b8000000505d820 */ /* 0x000fe20000400000 */
[----:B--2---:R-:W-:-:S03]  /*4d90*/  IADD3.X R23, R9, c[0x0][0x16c], RZ, P6, !PT ;  /* 0x00005b0009177a10 */ /* 0x004fc600037fe4ff */
[----:B0-----:R-:W-:-:S04]  /*4da0*/  FMUL R9, R4, R5 ;  /* 0x0000000504097220 */ /* 0x001fc80000400000 */
[-C--:B------:R-:W-:Y:S01]  /*4db0*/  FMUL R4, R8, R9.reuse ;  /* 0x0000000908047220 */ /* 0x080fe20000400000 */
[----:B------:R0:W-:Y:S04]  /*4dc0*/  STL [R1+0x18], R9 ;  /* 0x0000180901007387 */ /* 0x0001e80000100800 */
[----:B------:R-:W2:Y:S01]  /*4dd0*/  LDL.LU R8, [R1+0x24c] ;  /* 0x00024c0001087983 */ /* 0x000ea20000300800 */
[-C--:B------:R-:W-:Y:S01]  /*4de0*/  FMUL R5, R27, R9.reuse ;  /* 0x000000091b057220 */ /* 0x080fe20000400000 */
[-C--:B------:R-:W-:Y:S01]  /*4df0*/  FMUL R27, R252, R9.reuse ;  /* 0x00000009fc1b7220 */ /* 0x080fe20000400000 */
[-C--:B------:R-:W-:Y:S01]  /*4e00*/  FMUL R10, R10, R9.reuse ;  /* 0x000000090a0a7220 */ /* 0x080fe20000400000 */
[-C--:B------:R-:W-:Y:S01]  /*4e10*/  FMUL R11, R11, R9.reuse ;  /* 0x000000090b0b7220 */ /* 0x080fe20000400000 */
[-C--:B------:R-:W-:Y:S01]  /*4e20*/  FMUL R0, R0, R9.reuse ;  /* 0x0000000900007220 */ /* 0x080fe20000400000 */
[-C--:B------:R-:W-:Y:S01]  /*4e30*/  FMUL R252, R6, R9.reuse ;  /* 0x0000000906fc7220 */ /* 0x080fe20000400000 */
[----:B------:R-:W-:-:S02]  /*4e40*/  FMUL R7, R7, R9 ;  /* 0x0000000907077220 */ /* 0x000fc40000400000 */
[----:B0-----:R-:W4:Y:S01]  /*4e50*/  LDL.LU R9, [R1+0x248] ;  /* 0x0002480001097983 */ /* 0x001f220000300800 */
[----:B------:R-:W-:-:S03]  /*4e60*/  F2FP.PACK_AB R4, R4, R10 ;  /* 0x0000000a0404723e */ /* 0x000fc600000000ff */
[----:B------:R-:W5:Y:S01]  /*4e70*/  LDL.LU R10, [R1+0x244] ;  /* 0x00024400010a7983 */ /* 0x000f620000300800 */
[----:B------:R-:W-:-:S03]  /*4e80*/  F2FP.PACK_AB R5, R5, R11 ;  /* 0x0000000b0505723e */ /* 0x000fc600000000ff */
[----:B------:R-:W5:Y:S01]  /*4e90*/  LDL.LU R11, [R1+0x240] ;  /* 0x00024000010b7983 */ /* 0x000f620000300800 */
[----:B------:R-:W-:Y:S02]  /*4ea0*/  LOP3.LUT P6, RZ, R2, 0x2, RZ, 0xc0, !PT ;  /* 0x0000000202ff7812 */ /* 0x000fe400078cc0ff */
[----:B------:R-:W-:Y:S02]  /*4eb0*/  F2FP.PACK_AB R6, R27, R0 ;  /* 0x000000001b06723e */ /* 0x000fe400000000ff */
[----:B------:R-:W-:Y:S01]  /*4ec0*/  F2FP.PACK_AB R7, R7, R252 ;  /* 0x000000fc0707723e */ /* 0x000fe200000000ff */
[----:B------:R-:W5:Y:S08]  /*4ed0*/  LDL.LU R27, [R1+0x40] ;  /* 0x00004000011b7983 */ /* 0x000f700000300800 */
[----:B---3--:R0:W-:Y:S04]  /*4ee0*/  @!P6 STG.E.128 [R14.64], R4 ;  /* 0x000000040e00e986 */ /* 0x0081e8000c101d04 */
[----:B0-----:R-:W3:Y:S01]  /*4ef0*/  LDL.LU R15, [R1+0x44] ;  /* 0x00004400010f7983 */ /* 0x001ee20000300800 */
[----:B--2---:R-:W-:-:S02]  /*4f00*/  HADD2.F32 R14, -RZ, R8.H1_H1 ;  /* 0x30000008ff0e7230 */ /* 0x004fc40000004100 */
[----:B------:R-:W-:-:S03]  /*4f10*/  HADD2.F32 R252, -RZ, R8.H0_H0 ;  /* 0x20000008fffc7230 */ /* 0x000fc60000004100 */
[----:B------:R-:W-:Y:S01]  /*4f20*/  FMUL R4, R14, R14 ;  /* 0x0000000e0e047220 */ /* 0x000fe20000400000 */
[----:B----4-:R-:W-:-:S03]  /*4f30*/  HADD2.F32 R8, -RZ, R9.H0_H0 ;  /* 0x20000009ff087230 */ /* 0x010fc60000004100 */
[----:B------:R-:W-:Y:S01]  /*4f40*/  FFMA R4, R252, R252, R4 ;  /* 0x000000fcfc047223 */ /* 0x000fe20000000004 */
[----:B------:R-:W-:-:S03]  /*4f50*/  HADD2.F32 R9, -RZ, R9.H1_H1 ;  /* 0x30000009ff097230 */ /* 0x000fc60000004100 */
[----:B------:R-:W-:Y:S01]  /*4f60*/  FFMA R4, R8, R8, R4 ;  /* 0x0000000808047223 */ /* 0x000fe20000000004 */
[----:B-----5:R-:W-:-:S03]  /*4f70*/  HADD2.F32 R7, -RZ, R10.H0_H0 ;  /* 0x2000000aff077230 */ /* 0x020fc60000004100 */
[----:B------:R-:W-:Y:S01]  /*4f80*/  FFMA R4, R9, R9, R4 ;  /* 0x0000000909047223 */ /* 0x000fe20000000004 */
[----:B------:R-:W-:-:S03]  /*4f90*/  HADD2.F32 R10, -RZ, R10.H1_H1 ;  /* 0x3000000aff0a7230 */ /* 0x000fc60000004100 */
[----:B------:R-:W-:Y:S01]  /*4fa0*/  FFMA R4, R7, R7, R4 ;  /* 0x0000000707047223 */ /* 0x000fe20000000004 */
[----:B------:R-:W-:-:S03]  /*4fb0*/  HADD2.F32 R6, -RZ, R11.H0_H0 ;  /* 0x2000000bff067230 */ /* 0x000fc60000004100 */
[----:B------:R-:W-:Y:S01]  /*4fc0*/  FFMA R4, R10, R10, R4 ;  /* 0x0000000a0a047223 */ /* 0x000fe20000000004 */
[----:B------:R-:W-:-:S03]  /*4fd0*/  HADD2.F32 R11, -RZ, R11.H1_H1 ;  /* 0x3000000bff0b7230 */ /* 0x000fc60000004100 */
        /* <DEDUP_REMOVED lines=17> */
[----:B------:R-:W-:-:S05]  /*50f0*/  FSEL R5, R26, 1, P6 ;  /* 0x3f8000001a057808 */ /* 0x000fca0003000000 */
[----:B------:R-:W-:Y:S01]  /*5100*/  @!P5 FMUL R5, R5, 16777216 ;  /* 0x4b8000000505d820 */ /* 0x000fe20000400000 */
[----:B------:R-:W-:-:S03]  /*5110*/  IADD3 R26, P6, R27, c[0x0][0x168], RZ ;  /* 0x00005a001b1a7a10 */ /* 0x000fc60007fde0ff */
[----:B0-----:R-:W-:Y:S01]  /*5120*/  FMUL R0, R4, R5 ;  /* 0x0000000504007220 */ /* 0x001fe20000400000 */
[----:B---3--:R-:W-:-:S03]  /*5130*/  IADD3.X R27, R15, c[0x0][0x16c], RZ, P6, !PT ;  /* 0x00005b000f1b7a10 */ /* 0x008fc600037fe4ff */
[-C--:B------:R-:W-:Y:S02]  /*5140*/  FMUL R4, R14, R0.reuse ;  /* 0x000000000e047220 */ /* 0x080fe40000400000 */
[----:B------:R-:W2:Y:S01]  /*5150*/  LDL.LU R14, [R1+0x23c] ;  /* 0x00023c00010e7983 */ /* 0x000ea20000300800 */
[----:B------:R-:W-:-:S05]  /*5160*/  FMUL R15, R252, R0 ;  /* 0x00000000fc0f7220 */ /* 0x000fca0000400000 */
[----:B------:R-:W-:Y:S02]  /*5170*/  F2FP.PACK_AB R4, R4, R15 ;  /* 0x0000000f0404723e */ /* 0x000fe400000000ff */
[----:B------:R-:W3:Y:S01]  /*5180*/  LDL.LU R15, [R1+0x238] ;  /* 0x00023800010f7983 */ /* 0x000ee20000300800 */
[----:B------:R-:W-:Y:S01]  /*5190*/  LOP3.LUT P6, RZ, R2, 0x4, RZ, 0xc0, !PT ;  /* 0x0000000402ff7812 */ /* 0x000fe200078cc0ff */
[-C--:B------:R-:W-:Y:S01]  /*51a0*/  FMUL R5, R9, R0.reuse ;  /* 0x0000000009057220 */ /* 0x080fe20000400000 */
[-C--:B------:R-:W-:Y:S01]  /*51b0*/  FMUL R252, R8, R0.reuse ;  /* 0x0000000008fc7220 */ /* 0x080fe20000400000 */
[-C--:B------:R-:W-:Y:S01]  /*51c0*/  FMUL R9, R7, R0.reuse ;  /* 0x0000000007097220 */ /* 0x080fe20000400000 */
[-C--:B------:R-:W-:Y:S01]  /*51d0*/  FMUL R10, R10, R0.reuse ;  /* 0x000000000a0a7220 */ /* 0x080fe20000400000 */
[-C--:B------:R-:W-:Y:S01]  /*51e0*/  FMUL R8, R6, R0.reuse ;  /* 0x0000000006087220 */ /* 0x080fe20000400000 */
[----:B------:R-:W-:Y:S01]  /*51f0*/  FMUL R7, R11, R0 ;  /* 0x000000000b077220 */ /* 0x000fe20000400000 */
[----:B------:R-:W-:Y:S01]  /*5200*/  F2FP.PACK_AB R5, R5, R252 ;  /* 0x000000fc0505723e */ /* 0x000fe200000000ff */
[----:B------:R-:W-:Y:S01]  /*5210*/  HADD2.F32 R11, -RZ, R12.H1_H1 ;  /* 0x3000000cff0b7230 */ /* 0x000fe20000004100 */
[----:B------:R-:W-:-:S02]  /*5220*/  F2FP.PACK_AB R6, R10, R9 ;  /* 0x000000090a06723e */ /* 0x000fc400000000ff */
[----:B------:R-:W-:Y:S01]  /*5230*/  F2FP.PACK_AB R7, R7, R8 ;  /* 0x000000080707723e */ /* 0x000fe200000000ff */
[----:B------:R-:W-:-:S04]  /*5240*/  HADD2.F32 R12, -RZ, R12.H0_H0 ;  /* 0x2000000cff0c7230 */ /* 0x000fc80000004100 */
[----:B------:R0:W-:Y:S01]  /*5250*/  @!P6 STG.E.128 [R18.64], R4 ;  /* 0x000000041200e986 */ /* 0x0001e2000c101d04 */
[--C-:B------:R-:W-:Y:S02]  /*5260*/  HADD2.F32 R10, -RZ, R13.reuse.H0_H0 ;  /* 0x2000000dff0a7230 */ /* 0x100fe40000004100 */
[----:B------:R-:W-:Y:S01]  /*5270*/  HADD2.F32 R13, -RZ, R13.H1_H1 ;  /* 0x3000000dff0d7230 */ /* 0x000fe20000004100 */
[----:B0-----:R-:W-:Y:S01]  /*5280*/  FMUL R4, R11, R11 ;  /* 0x0000000b0b047220 */ /* 0x001fe20000400000 */
[----:B------:R-:W4:Y:S03]  /*5290*/  LDL.LU.64 R18, [R1+0x230] ;  /* 0x0002300001127983 */ /* 0x000f260000300a00 */
[----:B------:R-:W-:Y:S01]  /*52a0*/  FFMA R4, R12, R12, R4 ;  /* 0x0000000c0c047223 */ /* 0x000fe20000000004 */
[----:B------:R-:W5:Y:S03]  /*52b0*/  LDL.LU R9, [R1+0x48] ;  /* 0x0000480001097983 */ /* 0x000f660000300800 */
[----:B------:R-:W-:-:S04]  /*52c0*/  FFMA R4, R10, R10, R4 ;  /* 0x0000000a0a047223 */ /* 0x000fc80000000004 */
[----:B------:R-:W-:Y:S01]  /*52d0*/  FFMA R4, R13, R13, R4 ;  /* 0x0000000d0d047223 */ /* 0x000fe20000000004 */
[--C-:B--2---:R-:W-:Y:S02]  /*52e0*/  HADD2.F32 R6, -RZ, R14.reuse.H0_H0 ;  /* 0x2000000eff067230 */ /* 0x104fe40000004100 */
[----:B------:R-:W-:-:S03]  /*52f0*/  HADD2.F32 R14, -RZ, R14.H1_H1 ;  /* 0x3000000eff0e7230 */ /* 0x000fc60000004100 */
[----:B------:R-:W-:Y:S01]  /*5300*/  FFMA R5, R6, R6, R4 ;  /* 0x0000000606057223 */ /* 0x000fe20000000004 */
[----:B---3--:R-:W-:-:S03]  /*5310*/  HADD2.F32 R4, -RZ, R15.H0_H0 ;  /* 0x2000000fff047230 */ /* 0x008fc60000004100 */
        /* <DEDUP_REMOVED lines=11> */
[----:B0-----:R-:W-:Y:S02]  /*53d0*/  FADD R5, R7, R5 ;  /* 0x0000000507057221 */ /* 0x001fe40000000000 */
[----:B------:R-:W2:Y:S02]  /*53e0*/  LDL.LU R7, [R1+0x4c] ;  /* 0x00004c0001077983 */ /* 0x000ea40000300800 */
[----:B------:R-:W-:-:S06]  /*53f0*/  FADD R5, R5, c[0x0][0x178] ;  /* 0x00005e0005057621 */ /* 0x000fcc0000000000 */
[----:B------:R-:W0:Y:S02]  /*5400*/  MUFU.SQRT R5, R5 ;  /* 0x0000000500057308 */ /* 0x000e240000002000 */
[C---:B0-----:R-:W-:Y:S02]  /*5410*/  FSETP.GT.AND P6, PT, R5.reuse, 8.50705917302346158658e+37, PT ;  /* 0x7e8000000500780b */ /* 0x041fe40003fc4000 */
[----:B------:R-:W-:-:S11]  /*5420*/  FSETP.GEU.AND P5, PT, R5, 1.175494350822287508e-38, PT ;  /* 0x008000000500780b */ /* 0x000fd60003fae000 */
[----:B------:R-:W-:-:S04]  /*5430*/  @P6 FMUL R5, R5, 0.25 ;  /* 0x3e80000005056820 */ /* 0x000fc80000400000 */
[----:B------:R-:W-:Y:S01]  /*5440*/  @!P5 FMUL R5, R5, 16777216 ;  /* 0x4b8000000505d820 */ /* 0x000fe20000400000 */
[----:B------:R-:W-:-:S05]  /*5450*/  MOV R252, 0x3e800000 ;  /* 0x3e80000000fc7802 */ /* 0x000fca0000000f00 */
[----:B------:R-:W0:Y:S01]  /*5460*/  MUFU.RCP R5, R5 ;  /* 0x0000000500057308 */ /* 0x000e220000001000 */
[----:B------:R-:W-:-:S05]  /*5470*/  FSEL R252, R252, 1, P6 ;  /* 0x3f800000fcfc7808 */ /* 0x000fca0003000000 */
[----:B------:R-:W-:Y:S01]  /*5480*/  @!P5 FMUL R252, R252, 16777216 ;  /* 0x4b800000fcfcd820 */ /* 0x000fe20000400000 */
[----:B-----5:R-:W-:-:S03]  /*5490*/  IADD3 R8, P6, R9, c[0x0][0x168], RZ ;  /* 0x00005a0009087a10 */ /* 0x020fc60007fde0ff */
[----:B0-----:R-:W-:-:S04]  /*54a0*/  FMUL R252, R5, R252 ;  /* 0x000000fc05fc7220 */ /* 0x001fc80000400000 */
[-C--:B------:R-:W-:Y:S01]  /*54b0*/  FMUL R12, R12, R252.reuse ;  /* 0x000000fc0c0c7220 */ /* 0x080fe20000400000 */
[-C--:B------:R-:W-:Y:S01]  /*54c0*/  FMUL R5, R13, R252.reuse ;  /* 0x000000fc0d057220 */ /* 0x080fe20000400000 */
[----:B--2---:R-:W-:Y:S01]  /*54d0*/  IADD3.X R9, R7, c[0x0][0x16c], RZ, P6, !PT ;  /* 0x00005b0007097a10 */ /* 0x004fe200037fe4ff */
[----:B------:R-:W-:Y:S02]  /*54e0*/  FMUL R7, R11, R252 ;  /* 0x000000fc0b077220 */ /* 0x000fe40000400000 */
[----:B------:R-:W-:Y:S02]  /*54f0*/  MOV R11, R12 ;  /* 0x0000000c000b7202 */ /* 0x000fe40000000f00 */
[----:B------:R-:W-:Y:S02]  /*5500*/  LOP3.LUT P6, RZ, R2, 0x8, RZ, 0xc0, !PT ;  /* 0x0000000802ff7812 */ /* 0x000fe400078cc0ff */
[----:B------:R-:W-:Y:S01]  /*5510*/  MOV R13, R11 ;  /* 0x0000000b000d7202 */ /* 0x000fe20000000f00 */
[-C--:B------:R-:W-:Y:S01]  /*5520*/  FMUL R11, R6, R252.reuse ;  /* 0x000000fc060b7220 */ /* 0x080fe20000400000 */
[-C--:B------:R-:W-:Y:S01]  /*5530*/  FMUL R6, R14, R252.reuse ;  /* 0x000000fc0e067220 */ /* 0x080fe20000400000 */
[-C--:B------:R-:W-:Y:S01]  /*5540*/  FMUL R12, R10, R252.reuse ;  /* 0x000000fc0a0c7220 */ /* 0x080fe20000400000 */
[----:B------:R-:W-:Y:S01]  /*5550*/  MOV R14, R7 ;  /* 0x00000007000e7202 */ /* 0x000fe20000000f00 */
[-C--:B------:R-:W-:Y:S01]  /*5560*/  FMUL R10, R4, R252.reuse ;  /* 0x000000fc040a7220 */ /* 0x080fe20000400000 */
[----:B------:R-:W-:Y:S01]  /*5570*/  FMUL R7, R15, R252 ;  /* 0x000000fc0f077220 */ /* 0x000fe20000400000 */
[----:B------:R-:W-:-:S02]  /*5580*/  F2FP.PACK_AB R6, R6, R11 ;  /* 0x0000000b0606723e */ /* 0x000fc400000000ff */
[----:B------:R-:W-:Y:S02]  /*5590*/  F2FP.PACK_AB R4, R14, R13 ;  /* 0x0000000d0e04723e */ /* 0x000fe400000000ff */
[----:B------:R-:W-:Y:S02]  /*55a0*/  F2FP.PACK_AB R5, R5, R12 ;  /* 0x0000000c0505723e */ /* 0x000fe400000000ff */
[----:B------:R-:W-:-:S05]  /*55b0*/  F2FP.PACK_AB R7, R7, R10 ;  /* 0x0000000a0707723e */ /* 0x000fca00000000ff */
[----:B------:R0:W-:Y:S04]  /*55c0*/  @!P6 STG.E.128 [R22.64], R4 ;  /* 0x000000041600e986 */ /* 0x0001e8000c101d04 */
[----:B0-----:R-:W2:Y:S04]  /*55d0*/  LDL.LU.64 R22, [R1+0x228] ;  /* 0x0002280001167983 */ /* 0x001ea80000300a00 */
[----:B------:R-:W3:Y:S04]  /*55e0*/  LDL.LU R15, [R1+0x50] ;  /* 0x00005000010f7983 */ /* 0x000ee80000300800 */
[----:B------:R-:W5:Y:S01]  /*55f0*/  LDL.LU R13, [R1+0x54] ;  /* 0x00005400010d7983 */ /* 0x000f620000300800 */
[----:B------:R-:W-:-:S02]  /*5600*/  HADD2.F32 R12, -RZ, R16.H1_H1 ;  /* 0x30000010ff0c7230 */ /* 0x000fc40000004100 */
[----:B------:R-:W-:-:S03]  /*5610*/  HADD2.F32 R16, -RZ, R16.H0_H0 ;  /* 0x20000010ff107230 */ /* 0x000fc60000004100 */
[----:B------:R-:W-:Y:S01]  /*5620*/  FMUL R5, R12, R12 ;  /* 0x0000000c0c057220 */ /* 0x000fe20000400000 */
[----:B------:R-:W-:-:S03]  /*5630*/  HADD2.F32 R4, -RZ, R17.H0_H0 ;  /* 0x20000011ff047230 */ /* 0x000fc60000004100 */
[----:B------:R-:W-:Y:S01]  /*5640*/  FFMA R5, R16, R16, R5 ;  /* 0x0000001010057223 */ /* 0x000fe20000000005 */
[----:B------:R-:W-:-:S03]  /*5650*/  HADD2.F32 R17, -RZ, R17.H1_H1 ;  /* 0x30000011ff117230 */ /* 0x000fc60000004100 */
[----:B------:R-:W-:Y:S01]  /*5660*/  FFMA R6, R4, R4, R5 ;  /* 0x0000000404067223 */ /* 0x000fe20000000005 */
[----:B----4-:R-:W-:-:S03]  /*5670*/  HADD2.F32 R5, -RZ, R18.H0_H0 ;  /* 0x20000012ff057230 */ /* 0x010fc60000004100 */
        /* <DEDUP_REMOVED lines=25> */
[----:B------:R-:W-:-:S04]  /*5810*/  @!P5 FMUL R14, R14, 16777216 ;  /* 0x4b8000000e0ed820 */ /* 0x000fc80000400000 */
[----:B0-----:R-:W-:-:S04]  /*5820*/  FMUL R14, R7, R14 ;  /* 0x0000000e070e7220 */ /* 0x001fc80000400000 */
[-C--:B------:R-:W-:Y:S01]  /*5830*/  FMUL R7, R5, R14.reuse ;  /* 0x0000000e05077220 */ /* 0x080fe20000400000 */
[-C--:B------:R-:W-:Y:S01]  /*5840*/  FMUL R18, R18, R14.reuse ;  /* 0x0000000e12127220 */ /* 0x080fe20000400000 */
[-C--:B------:R-:W-:Y:S01]  /*5850*/  FMUL R16, R16, R14.reuse ;  /* 0x0000000e10107220 */ /* 0x080fe20000400000 */
[-C--:B------:R-:W-:Y:S01]  /*5860*/  FMUL R17, R17, R14.reuse ;  /* 0x0000000e11117220 */ /* 0x080fe20000400000 */
[-C--:B------:R-:W-:Y:S01]  /*5870*/  FMUL R19, R19, R14.reuse ;  /* 0x0000000e13137220 */ /* 0x080fe20000400000 */
[----:B---3--:R-:W-:Y:S01]  /*5880*/  IADD3 R10, P6, R15, c[0x0][0x168], RZ ;  /* 0x00005a000f0a7a10 */ /* 0x008fe20007fde0ff */
[----:B------:R-:W-:-:S03]  /*5890*/  FMUL R15, R12, R14 ;  /* 0x0000000e0c0f7220 */ /* 0x000fc60000400000 */
[----:B-----5:R-:W-:Y:S02]  /*58a0*/  IADD3.X R11, R13, c[0x0][0x16c], RZ, P6, !PT ;  /* 0x00005b000d0b7a10 */ /* 0x020fe400037fe4ff */
[----:B------:R-:W-:Y:S01]  /*58b0*/  LOP3.LUT P6, RZ, R2, 0x10, RZ, 0xc0, !PT ;  /* 0x0000001002ff7812 */ /* 0x000fe200078cc0ff */
[-C--:B------:R-:W-:Y:S01]  /*58c0*/  FMUL R13, R4, R14.reuse ;  /* 0x0000000e040d7220 */ /* 0x080fe20000400000 */
[----:B------:R-:W-:Y:S01]  /*58d0*/  FMUL R12, R6, R14 ;  /* 0x0000000e060c7220 */ /* 0x000fe20000400000 */
[----:B------:R-:W-:Y:S02]  /*58e0*/  F2FP.PACK_AB R6, R18, R7 ;  /* 0x000000071206723e */ /* 0x000fe400000000ff */
[----:B------:R-:W-:Y:S02]  /*58f0*/  F2FP.PACK_AB R4, R15, R16 ;  /* 0x000000100f04723e */ /* 0x000fe400000000ff */
[----:B------:R-:W-:Y:S02]  /*5900*/  F2FP.PACK_AB R5, R17, R13 ;  /* 0x0000000d1105723e */ /* 0x000fe400000000ff */
[----:B------:R-:W-:-:S05]  /*5910*/  F2FP.PACK_AB R7, R19, R12 ;  /* 0x0000000c1307723e */ /* 0x000fca00000000ff */
[----:B------:R0:W-:Y:S04]  /*5920*/  @!P6 STG.E.128 [R26.64], R4 ;  /* 0x000000041a00e986 */ /* 0x0001e8000c101d04 */
[----:B0-----:R-:W3:Y:S04]  /*5930*/  LDL.LU.64 R26, [R1+0x220] ;  /* 0x00022000011a7983 */ /* 0x001ee80000300a00 */
[----:B------:R-:W4:Y:S04]  /*5940*/  LDL.LU R19, [R1+0x5c] ;  /* 0x00005c0001137983 */ /* 0x000f280000300800 */
        /* <DEDUP_REMOVED lines=8> */
[----:B--2---:R-:W-:-:S03]  /*59d0*/  HADD2.F32 R6, -RZ, R22.H0_H0 ;  /* 0x20000016ff067230 */ /* 0x004fc60000004100 */
        /* <DEDUP_REMOVED lines=16> */
[----:B------:R-:W-:-:S04]  /*5ae0*/  FADD R12, R12, c[0x0][0x178] ;  /* 0x00005e000c0c7621 */ /* 0x000fc80000000000 */
[----:B------:R-:W0:Y:S01]  /*5af0*/  MUFU.SQRT R16, R12 ;  /* 0x0000000c00107308 */ /* 0x000e220000002000 */
[----:B------:R-:W-:Y:S02]  /*5b00*/  MOV R17, 0x3e800000 ;  /* 0x3e80000000117802 */ /* 0x000fe40000000f00 */
[C---:B0-----:R-:W-:Y:S02]  /*5b10*/  FSETP.GT.AND P6, PT, R16.reuse, 8.50705917302346158658e+37, PT ;  /* 0x7e8000001000780b */ /* 0x041fe40003fc4000 */
[----:B------:R-:W-:Y:S02]  /*5b20*/  FSETP.GEU.AND P5, PT, R16, 1.175494350822287508e-38, PT ;  /* 0x008000001000780b */ /* 0x000fe40003fae000 */
[----:B------:R-:W-:-:S09]  /*5b30*/  FSEL R15, R17, 1, P6 ;  /* 0x3f800000110f7808 */ /* 0x000fd20003000000 */
[----:B------:R-:W-:-:S04]  /*5b40*/  @P6 FMUL R16, R16, 0.25 ;  /* 0x3e80000010106820 */ /* 0x000fc80000400000 */
[----:B------:R-:W-:-:S06]  /*5b50*/  @!P5 FMUL R16, R16, 16777216 ;  /* 0x4b8000001010d820 */ /* 0x000fcc0000400000 */
[----:B------:R-:W0:Y:S01]  /*5b60*/  MUFU.RCP R16, R16 ;  /* 0x0000001000107308 */ /* 0x000e220000001000 */
[----:B------:R-:W-:Y:S01]  /*5b70*/  @!P5 FMUL R15, R15, 16777216 ;  /* 0x4b8000000f0fd820 */ /* 0x000fe20000400000 */
[----:B----4-:R-:W-:Y:S02]  /*5b80*/  IADD3 R12, P6, R19, c[0x0][0x168], RZ ;  /* 0x00005a00130c7a10 */ /* 0x010fe40007fde0ff */
[----:B------:R-:W2:Y:S02]  /*5b90*/  LDL.LU R19, [R1+0x64] ;  /* 0x0000640001137983 */ /* 0x000ea40000300800 */
[----:B-----5:R-:W-:Y:S02]  /*5ba0*/  IADD3.X R13, R18, c[0x0][0x16c], RZ, P6, !PT ;  /* 0x00005b00120d7a10 */ /* 0x020fe400037fe4ff */
[----:B------:R-:W4:Y:S01]  /*5bb0*/  LDL.LU R18, [R1+0x68] ;  /* 0x0000680001127983 */ /* 0x000f220000300800 */
[----:B0-----:R-:W-:Y:S01]  /*5bc0*/  FMUL R15, R16, R15 ;  /* 0x0000000f100f7220 */ /* 0x001fe20000400000 */
[----:B------:R-:W-:-:S03]  /*5bd0*/  LOP3.LUT P6, RZ, R2, 0x2000, RZ, 0xc0, !PT ;  /* 0x0000200002ff7812 */ /* 0x000fc600078cc0ff */
[-C--:B------:R-:W-:Y:S01]  /*5be0*/  FMUL R20, R20, R15.reuse ;  /* 0x0000000f14147220 */ /* 0x080fe20000400000 */
[-C--:B------:R-:W-:Y:S01]  /*5bf0*/  FMUL R4, R4, R15.reuse ;  /* 0x0000000f04047220 */ /* 0x080fe20000400000 */
[-C--:B------:R-:W-:Y:S01]  /*5c00*/  FMUL R5, R5, R15.reuse ;  /* 0x0000000f05057220 */ /* 0x080fe20000400000 */
[-C--:B------:R-:W-:Y:S01]  /*5c10*/  FMUL R21, R21, R15.reuse ;  /* 0x0000000f15157220 */ /* 0x080fe20000400000 */
[-C--:B------:R-:W-:Y:S01]  /*5c20*/  FMUL R6, R6, R15.reuse ;  /* 0x0000000f06067220 */ /* 0x080fe20000400000 */
[-C--:B------:R-:W-:Y:S01]  /*5c30*/  FMUL R22, R22, R15.reuse ;  /* 0x0000000f16167220 */ /* 0x080fe20000400000 */
[-C--:B------:R-:W-:Y:S01]  /*5c40*/  FMUL R7, R7, R15.reuse ;  /* 0x0000000f07077220 */ /* 0x080fe20000400000 */
[----:B------:R-:W-:Y:S01]  /*5c50*/  FMUL R23, R23, R15 ;  /* 0x0000000f17177220 */ /* 0x000fe20000400000 */
[----:B------:R-:W-:Y:S02]  /*5c60*/  F2FP.PACK_AB R4, R4, R20 ;  /* 0x000000140404723e */ /* 0x000fe400000000ff */
[----:B------:R-:W-:Y:S01]  /*5c70*/  F2FP.PACK_AB R5, R21, R5 ;  /* 0x000000051505723e */ /* 0x000fe200000000ff */
[----:B------:R-:W5:Y:S01]  /*5c80*/  LDL.LU R20, [R1+0x6c] ;  /* 0x00006c0001147983 */ /* 0x000f620000300800 */
[----:B------:R-:W-:-:S02]  /*5c90*/  F2FP.PACK_AB R6, R22, R6 ;  /* 0x000000061606723e */ /* 0x000fc400000000ff */
[----:B------:R-:W-:-:S05]  /*5ca0*/  F2FP.PACK_AB R7, R23, R7 ;  /* 0x000000071707723e */ /* 0x000fca00000000ff */
[----:B------:R0:W-:Y:S02]  /*5cb0*/  @!P6 STG.E.128 [R8.64], R4 ;  /* 0x000000040800e986 */ /* 0x0001e4000c101d04 */
[--C-:B0-----:R-:W-:Y:S02]  /*5cc0*/  HADD2.F32 R4, -RZ, R24.reuse.H1_H1 ;  /* 0x30000018ff047230 */ /* 0x101fe40000004100 */
[----:B------:R-:W-:-:S03]  /*5cd0*/  HADD2.F32 R24, -RZ, R24.H0_H0 ;  /* 0x20000018ff187230 */ /* 0x000fc60000004100 */
[----:B------:R-:W-:Y:S01]  /*5ce0*/  FMUL R6, R4, R4 ;  /* 0x0000000404067220 */ /* 0x000fe20000400000 */
[----:B------:R-:W-:-:S03]  /*5cf0*/  HADD2.F32 R5, -RZ, R25.H0_H0 ;  /* 0x20000019ff057230 */ /* 0x000fc60000004100 */
[----:B------:R-:W-:Y:S01]  /*5d00*/  FFMA R6, R24, R24, R6 ;  /* 0x0000001818067223 */ /* 0x000fe20000000006 */
[----:B------:R-:W-:-:S03]  /*5d10*/  HADD2.F32 R25, -RZ, R25.H1_H1 ;  /* 0x30000019ff197230 */ /* 0x000fc60000004100 */
[----:B------:R-:W-:Y:S01]  /*5d20*/  FFMA R7, R5, R5, R6 ;  /* 0x0000000505077223 */ /* 0x000fe20000000006 */
[----:B---3--:R-:W-:-:S03]  /*5d30*/  HADD2.F32 R6, -RZ, R26.H0_H0 ;  /* 0x2000001aff067230 */ /* 0x008fc60000004100 */
        /* <DEDUP_REMOVED lines=17> */
[----:B------:R-:W0:Y:S02]  /*5e50*/  MUFU.SQRT R16, R8 ;  /* 0x0000000800107308 */ /* 0x000e240000002000 */
[C---:B0-----:R-:W-:Y:S02]  /*5e60*/  FSETP.GT.AND P6, PT, R16.reuse, 8.50705917302346158658e+37, PT ;  /* 0x7e8000001000780b */ /* 0x041fe40003fc4000 */
[----:B------:R-:W-:Y:S02]  /*5e70*/  FSETP.GEU.AND P5, PT, R16, 1.175494350822287508e-38, PT ;  /* 0x008000001000780b */ /* 0x000fe40003fae000 */
[----:B------:R-:W-:-:S09]  /*5e80*/  FSEL R17, R17, 1, P6 ;  /* 0x3f80000011117808 */ /* 0x000fd20003000000 */
[----:B------:R-:W-:-:S04]  /*5e90*/  @P6 FMUL R16, R16, 0.25 ;  /* 0x3e80000010106820 */ /* 0x000fc80000400000 */
[----:B------:R-:W-:-:S06]  /*5ea0*/  @!P5 FMUL R16, R16, 16777216 ;  /* 0x4b8000001010d820 */ /* 0x000fcc0000400000 */
[----:B------:R-:W0:Y:S01]  /*5eb0*/  MUFU.RCP R16, R16 ;  /* 0x0000001000107308 */ /* 0x000e220000001000 */
[----:B------:R-:W-:-:S04]  /*5ec0*/  @!P5 FMUL R17, R17, 16777216 ;  /* 0x4b8000001111d820 */ /* 0x000fc80000400000 */
[----:B0-----:R-:W-:-:S04]  /*5ed0*/  FMUL R16, R16, R17 ;  /* 0x0000001110107220 */ /* 0x001fc80000400000 */
        /* <DEDUP_REMOVED lines=8> */
[----:B--2---:R-:W-:Y:S02]  /*5f60*/  IADD3 R8, P6, R19, c[0x0][0x168], RZ ;  /* 0x00005a0013087a10 */ /* 0x004fe40007fde0ff */
[----:B------:R-:W2:Y:S02]  /*5f70*/  LDL.LU R19, [R1+0x70] ;  /* 0x0000700001137983 */ /* 0x000ea40000300800 */
[----:B----4-:R-:W-:-:S02]  /*5f80*/  IADD3.X R9, R18, c[0x0][0x16c], RZ, P6, !PT ;  /* 0x00005b0012097a10 */ /* 0x010fc400037fe4ff */
[----:B------:R-:W-:Y:S01]  /*5f90*/  LOP3.LUT P6, RZ, R2, 0x8000, RZ, 0xc0, !PT ;  /* 0x0000800002ff7812 */ /* 0x000fe200078cc0ff */
[----:B------:R-:W3:Y:S01]  /*5fa0*/  LDL.LU R21, [R1+0x74] ;  /* 0x0000740001157983 */ /* 0x000ee20000300800 */
[----:B------:R-:W-:Y:S02]  /*5fb0*/  F2FP.PACK_AB R4, R4, R24 ;  /* 0x000000180404723e */ /* 0x000fe400000000ff */
[----:B------:R-:W-:Y:S02]  /*5fc0*/  F2FP.PACK_AB R5, R25, R5 ;  /* 0x000000051905723e */ /* 0x000fe400000000ff */
[----:B------:R-:W-:Y:S02]  /*5fd0*/  F2FP.PACK_AB R6, R26, R6 ;  /* 0x000000061a06723e */ /* 0x000fe400000000ff */
        /* <DEDUP_REMOVED lines=9> */
[----:B------:R-:W-:-:S03]  /*6070*/  HADD2.F32 R6, -RZ, R30.H0_H0 ;  /* 0x2000001eff067230 */ /* 0x000fc60000004100 */
        /* <DEDUP_REMOVED lines=22> */
[----:B------:R-:W-:Y:S01]  /*61e0*/  @P6 FMUL R17, R17, 0.25 ;  /* 0x3e80000011116820 */ /* 0x000fe20000400000 */
[----:B-----5:R-:W-:Y:S02]  /*61f0*/  IADD3 R10, P6, R20, c[0x0][0x168], RZ ;  /* 0x00005a00140a7a10 */ /* 0x020fe40007fde0ff */
[----:B------:R-:W4:Y:S01]  /*6200*/  LDL.LU R20, [R1+0x78] ;  /* 0x0000780001147983 */ /* 0x000f220000300800 */
[----:B------:R-:W-:Y:S01]  /*6210*/  @!P5 FMUL R17, R17, 16777216 ;  /* 0x4b8000001111d820 */ /* 0x000fe20000400000 */
[----:B------:R-:W-:Y:S02]  /*6220*/  @!P5 FMUL R18, R18, 16777216 ;  /* 0x4b8000001212d820 */ /* 0x000fe40000400000 */
[----:B------:R-:W5:Y:S03]  /*6230*/  LDL.LU R22, [R1+0x7c] ;  /* 0x00007c0001167983 */ /* 0x000f660000300800 */
[----:B------:R-:W0:Y:S02]  /*6240*/  MUFU.RCP R17, R17 ;  /* 0x0000001100117308 */ /* 0x000e240000001000 */
        /* <DEDUP_REMOVED lines=10> */
[----:B------:R-:W-:-:S02]  /*62f0*/  F2FP.PACK_AB R5, R29, R5 ;  /* 0x000000051d05723e */ /* 0x000fc400000000ff */
[----:B------:R-:W-:Y:S02]  /*6300*/  F2FP.PACK_AB R6, R30, R6 ;  /* 0x000000061e06723e */ /* 0x000fe400000000ff */
[----:B------:R-:W-:Y:S02]  /*6310*/  F2FP.PACK_AB R7, R31, R7 ;  /* 0x000000071f07723e */ /* 0x000fe400000000ff */
[----:B--2---:R-:W-:Y:S02]  /*6320*/  IADD3.X R11, R19, c[0x0][0x16c], RZ, P6, !PT ;  /* 0x00005b00130b7a10 */ /* 0x004fe400037fe4ff */
[----:B------:R-:W-:-:S13]  /*6330*/  LOP3.LUT P6, RZ, R2, 0x20000, RZ, 0xc0, !PT ;  /* 0x0002000002ff7812 */ /* 0x000fda00078cc0ff */
        /* <DEDUP_REMOVED lines=30> */
[----:B------:R-:W-:Y:S01]  /*6520*/  @P6 FMUL R18, R18, 0.25 ;  /* 0x3e80000012126820 */ /* 0x000fe20000400000 */
[----:B---3--:R-:W-:Y:S02]  /*6530*/  IADD3 R12, P6, R21, c[0x0][0x168], RZ ;  /* 0x00005a00150c7a10 */ /* 0x008fe40007fde0ff */
[----:B------:R-:W2:Y:S01]  /*6540*/  LDL.LU R21, [R1+0x80] ;  /* 0x0000800001157983 */ /* 0x000ea20000300800 */
[----:B------:R-:W-:Y:S01]  /*6550*/  @!P5 FMUL R18, R18, 16777216 ;  /* 0x4b8000001212d820 */ /* 0x000fe20000400000 */
[----:B------:R-:W-:Y:S01]  /*6560*/  @!P5 FMUL R19, R19, 16777216 ;  /* 0x4b8000001313d820 */ /* 0x000fe20000400000 */
[----:B----4-:R-:W-:Y:S01]  /*6570*/  IADD3.X R13, R20, c[0x0][0x16c], RZ, P6, !PT ;  /* 0x00005b00140d7a10 */ /* 0x010fe200037fe4ff */
[----:B------:R-:W3:Y:S03]  /*6580*/  LDL.LU R23, [R1+0x84] ;  /* 0x0000840001177983 */ /* 0x000ee60000300800 */
[----:B------:R-:W0:Y:S01]  /*6590*/  MUFU.RCP R18, R18 ;  /* 0x0000001200127308 */ /* 0x000e220000001000 */
[----:B------:R-:W-:Y:S01]  /*65a0*/  LOP3.LUT P6, RZ, R2, 0x80000, RZ, 0xc0, !PT ;  /* 0x0008000002ff7812 */ /* 0x000fe200078cc0ff */
        /* <DEDUP_REMOVED lines=61> */
[----:B--2---:R-:W-:Y:S02]  /*6980*/  IADD3.X R9, R21, c[0x0][0x16c], RZ, P6, !PT ;  /* 0x00005b0015097a10 */ /* 0x004fe400037fe4ff */
[----:B------:R-:W-:Y:S02]  /*6990*/  LOP3.LUT P6, RZ, R2, 0x200000, RZ, 0xc0, !PT ;  /* 0x0020000002ff7812 */ /* 0x000fe400078cc0ff */
[----:B------:R-:W-:Y:S02]  /*69a0*/  F2FP.PACK_AB R6, R38, R6 ;  /* 0x000000062606723e */ /* 0x000fe400000000ff */
[----:B------:R-:W-:-:S09]  /*69b0*/  F2FP.PACK_AB R7, R39, R7 ;  /* 0x000000072707723e */ /* 0x000fd200000000ff */
        /* <DEDUP_REMOVED lines=34> */
[----:B------:R-:W-:Y:S02]  /*6be0*/  @!P5 FMUL R21, R21, 16777216 ;  /* 0x4b8000001515d820 */ /* 0x000fe40000400000 */
[----:B------:R-:W3:Y:S03]  /*6bf0*/  LDL.LU R26, [R1+0x94] ;  /* 0x00009400011a7983 */ /* 0x000ee60000300800 */
[----:B------:R-:W0:Y:S02]  /*6c00*/  MUFU.RCP R20, R20 ;  /* 0x0000001400147308 */ /* 0x000e240000001000 */
[----:B0-----:R-:W-:-:S04]  /*6c10*/  FMUL R20, R20, R21 ;  /* 0x0000001514147220 */ /* 0x001fc80000400000 */
[-C--:B------:R-:W-:Y:S01]  /*6c20*/  FMUL R40, R40, R20.reuse ;  /* 0x0000001428287220 */ /* 0x080fe20000400000 */
[----:B----4-:R-:W-:Y:S02]  /*6c30*/  IADD3.X R11, R22, c[0x0][0x16c], RZ, P6, !PT ;  /* 0x00005b00160b7a10 */ /* 0x010fe400037fe4ff */
[----:B------:R-:W-:Y:S01]  /*6c40*/  LOP3.LUT P6, RZ, R2, 0x800000, RZ, 0xc0, !PT ;  /* 0x0080000002ff7812 */ /* 0x000fe200078cc0ff */
[-C--:B------:R-:W-:Y:S01]  /*6c50*/  FMUL R4, R4, R20.reuse ;  /* 0x0000001404047220 */ /* 0x080fe20000400000 */
[-C--:B------:R-:W-:Y:S01]  /*6c60*/  FMUL R5, R5, R20.reuse ;  /* 0x0000001405057220 */ /* 0x080fe20000400000 */
[-C--:B------:R-:W-:Y:S01]  /*6c70*/  FMUL R41, R41, R20.reuse ;  /* 0x0000001429297220 */ /* 0x080fe20000400000 */
[-C--:B------:R-:W-:Y:S01]  /*6c80*/  FMUL R6, R6, R20.reuse ;  /* 0x0000001406067220 */ /* 0x080fe20000400000 */
[-C--:B------:R-:W-:Y:S01]  /*6c90*/  FMUL R42, R42, R20.reuse ;  /* 0x000000142a2a7220 */ /* 0x080fe20000400000 */
[-C--:B------:R-:W-:Y:S01]  /*6ca0*/  FMUL R7, R7, R20.reuse ;  /* 0x0000001407077220 */ /* 0x080fe20000400000 */
[----:B------:R-:W-:Y:S01]  /*6cb0*/  FMUL R43, R43, R20 ;  /* 0x000000142b2b7220 */ /* 0x000fe20000400000 */
[----:B------:R-:W-:-:S02]  /*6cc0*/  F2FP.PACK_AB R4, R4, R40 ;  /* 0x000000280404723e */ /* 0x000fc400000000ff */
        /* <DEDUP_REMOVED lines=48> */
[----:B--2---:R-:W-:Y:S02]  /*6fd0*/  IADD3.X R13, R23, c[0x0][0x16c], RZ, P6, !PT ;  /* 0x00005b00170d7a10 */ /* 0x004fe400037fe4ff */
[----:B------:R-:W-:-:S02]  /*6fe0*/  LOP3.LUT P6, RZ, R2, 0x1000000, RZ, 0xc0, !PT ;  /* 0x0100000002ff7812 */ /* 0x000fc400078cc0ff */
        /* <DEDUP_REMOVED lines=36> */
[----:B------:R-:W2:Y:S02]  /*7230*/  LDL.LU R26, [R1+0xa0] ;  /* 0x0000a000011a7983 */ /* 0x000ea40000300800 */
[----:B----4-:R-:W-:Y:S02]  /*7240*/  IADD3.X R9, R25, c[0x0][0x16c], RZ, P6, !PT ;  /* 0x00005b0019097a10 */ /* 0x010fe400037fe4ff */
[----:B------:R-:W3:Y:S01]  /*7250*/  LDL.LU R25, [R1+0x9c] ;  /* 0x00009c0001197983 */ /* 0x000ee20000300800 */
[----:B------:R-:W-:Y:S01]  /*7260*/  @!P5 FMUL R22, R22, 16777216 ;  /* 0x4b8000001616d820 */ /* 0x000fe20000400000 */
[----:B------:R-:W-:Y:S01]  /*7270*/  @!P5 FMUL R23, R23, 16777216 ;  /* 0x4b8000001717d820 */ /* 0x000fe20000400000 */
[----:B------:R-:W-:Y:S01]  /*7280*/  LOP3.LUT P6, RZ, R2, 0x2000000, RZ, 0xc0, !PT ;  /* 0x0200000002ff7812 */ /* 0x000fe200078cc0ff */
[----:B------:R-:W4:Y:S03]  /*7290*/  LDL.LU R27, [R1+0xa8] ;  /* 0x0000a800011b7983 */ /* 0x000f260000300800 */
        /* <DEDUP_REMOVED lines=45> */
[----:B------:R-:W-:Y:S01]  /*7570*/  @!P5 FMUL R23, R23, 16777216 ;  /* 0x4b8000001717d820 */ /* 0x000fe20000400000 */
[----:B--2---:R-:W-:Y:S02]  /*7580*/  IADD3 R10, P6, R26, c[0x0][0x168], RZ ;  /* 0x00005a001a0a7a10 */ /* 0x004fe40007fde0ff */
[----:B------:R-:W2:Y:S03]  /*7590*/  LDL.LU R26, [R1+0xa4] ;  /* 0x0000a400011a7983 */ /* 0x000ea60000300800 */
[----:B------:R-:W0:Y:S01]  /*75a0*/  MUFU.RCP R23, R23 ;  /* 0x0000001700177308 */ /* 0x000e220000001000 */
[----:B------:R-:W-:Y:S01]  /*75b0*/  @!P5 FMUL R24, R24, 16777216 ;  /* 0x4b8000001818d820 */ /* 0x000fe20000400000 */
[----:B------:R-:W5:Y:S03]  /*75c0*/  LDL.LU R28, [R1+0xb0] ;  /* 0x0000b000011c7983 */ /* 0x000f660000300800 */
        /* <DEDUP_REMOVED lines=9> */
[----:B---3--:R-:W-:Y:S02]  /*7660*/  IADD3.X R11, R25, c[0x0][0x16c], RZ, P6, !PT ;  /* 0x00005b00190b7a10 */ /* 0x008fe400037fe4ff */
        /* <DEDUP_REMOVED lines=37> */
[----:B----4-:R-:W-:Y:S02]  /*78c0*/  IADD3 R12, P6, R27, c[0x0][0x168], RZ ;  /* 0x00005a001b0c7a10 */ /* 0x010fe40007fde0ff */
[----:B------:R-:W3:Y:S01]  /*78d0*/  LDL.LU R27, [R1+0xac] ;  /* 0x0000ac00011b7983 */ /* 0x000ee20000300800 */
[----:B------:R-:W-:Y:S01]  /*78e0*/  @!P5 FMUL R24, R24, 16777216 ;  /* 0x4b8000001818d820 */ /* 0x000fe20000400000 */
[----:B------:R-:W-:Y:S02]  /*78f0*/  @!P5 FMUL R25, R25, 16777216 ;  /* 0x4b8000001919d820 */ /* 0x000fe40000400000 */
        /* <DEDUP_REMOVED lines=49> */
[----:B------:R-:W2:Y:S01]  /*7c10*/  LDL.LU R28, [R1+0xb4] ;  /* 0x0000b400011c7983 */ /* 0x000ea20000300800 */
        /* <DEDUP_REMOVED lines=12> */
[----:B---3--:R-:W-:Y:S02]  /*7ce0*/  IADD3.X R9, R27, c[0x0][0x16c], RZ, P6, !PT ;  /* 0x00005b001b097a10 */ /* 0x008fe400037fe4ff */
[----:B------:R-:W-:Y:S01]  /*7cf0*/  LOP3.LUT P6, RZ, R2, 0x80, RZ, 0xc0, !PT ;  /* 0x0000008002ff7812 */ /* 0x000fe200078cc0ff */
        /* <DEDUP_REMOVED lines=501> */
[----:B------:R-:W-:-:S11]  /*9c50*/  FSETP.GEU.AND P5, PT, R35, 1.175494350822287508e-38, PT ;  /* 0x008000002300780b */ /* 0x000fd60003fae000 */
[----:B------:R-:W-:-:S04]  /*9c60*/  @P6 FMUL R35, R35, 0.25 ;  /* 0x3e80000023236820 */ /* 0x000fc80000400000 */
[----:B------:R-:W-:-:S06]  /*9c70*/  @!P5 FMUL R35, R35, 16777216 ;  /* 0x4b8000002323d820 */ /* 0x000fcc0000400000 */
[----:B------:R-:W0:Y:S01]  /*9c80*/  MUFU.RCP R35, R35 ;  /* 0x0000002300237308 */ /* 0x000e220000001000 */
[----:B------:R-:W-:Y:S02]  /*9c90*/  FSEL R36, R178, 1, P6 ;  /* 0x3f800000b2247808 */ /* 0x000fe40003000000 */
[----:B-----5:R-:W-:Y:S02]  /*9ca0*/  IADD3 R10, P6, R38, c[0x0][0x168], RZ ;  /* 0x00005a00260a7a10 */ /* 0x020fe40007fde0ff */
[----:B------:R-:W2:Y:S01]  /*9cb0*/  LDL.LU R38, [R1+0x108] ;  /* 0x0001080001267983 */ /* 0x000ea20000300800 */
[----:B------:R-:W-:-:S03]  /*9cc0*/  @!P5 FMUL R36, R36, 16777216 ;  /* 0x4b8000002424d820 */ /* 0x000fc60000400000 */
[----:B------:R-:W5:Y:S01]  /*9cd0*/  LDL.LU R40, [R1+0x114] ;  /* 0x0001140001287983 */ /* 0x000f620000300800 */
        /* <DEDUP_REMOVED lines=51> */
[----:B------:R-:W0:Y:S01]  /*a010*/  MUFU.RCP R36, R36 ;  /* 0x0000002400247308 */ /* 0x000e220000001000 */
[----:B------:R-:W4:Y:S04]  /*a020*/  LDL.LU R43, [R1+0x118] ;  /* 0x00011800012b7983 */ /* 0x000f280000300800 */
[----:B------:R-:W4:Y:S01]  /*a030*/  LDL.LU R45, [R1+0x124] ;  /* 0x00012400012d7983 */ /* 0x000f220000300800 */
        /* <DEDUP_REMOVED lines=45> */
[----:B--2---:R-:W-:Y:S02]  /*a310*/  IADD3.X R13, R38, c[0x0][0x16c], RZ, P6, !PT ;  /* 0x00005b00260d7a10 */ /* 0x004fe400037fe4ff */
        /* <DEDUP_REMOVED lines=15> */
[----:B-----5:R-:W-:-:S03]  /*a410*/  IADD3 R8, P5, R40, c[0x0][0x168], RZ ;  /* 0x00005a0028087a10 */ /* 0x020fc60007fbe0ff */
[----:B------:R0:W-:Y:S01]  /*a420*/  @!P3 STG.E.128 [R10.64], R4 ;  /* 0x000000040a00b986 */ /* 0x0001e2000c101d04 */
[----:B---3--:R-:W-:Y:S01]  /*a430*/  IADD3.X R9, R39, c[0x0][0x16c], RZ, P5, !PT ;  /* 0x00005b0027097a10 */ /* 0x008fe20002ffe4ff */
        /* <DEDUP_REMOVED lines=30> */
[----:B----4-:R-:W-:-:S04]  /*a620*/  IADD3 R10, P4, R44, c[0x0][0x168], RZ ;  /* 0x00005a002c0a7a10 */ /* 0x010fc80007f9e0ff */
[----:B------:R-:W-:Y:S02]  /*a630*/  IADD3.X R11, R43, c[0x0][0x16c], RZ, P4, !PT ;  /* 0x00005b002b0b7a10 */ /* 0x000fe400027fe4ff */
[----:B------:R-:W2:Y:S01]  /*a640*/  LDL.LU R43, [R1+0x120] ;  /* 0x00012000012b7983 */ /* 0x000ea20000300800 */
[----:B------:R-:W-:Y:S01]  /*a650*/  @!P3 FMUL R4, R4, 16777216 ;  /* 0x4b8000000404b820 */ /* 0x000fe20000400000 */
[----:B------:R-:W-:Y:S01]  /*a660*/  @!P3 FMUL R38, R38, 16777216 ;  /* 0x4b8000002626b820 */ /* 0x000fe20000400000 */
[--C-:B------:R-:W-:Y:S01]  /*a670*/  HADD2.F32 R40, -RZ, R240.reuse.H1_H1 ;  /* 0x300000f0ff287230 */ /* 0x100fe20000004100 */
[----:B------:R-:W3:Y:S01]  /*a680*/  LDL.LU R179, [R1+0x12c] ;  /* 0x00012c0001b37983 */ /* 0x000ee20000300800 */
[----:B------:R-:W0:Y:S01]  /*a690*/  MUFU.RCP R41, R4 ;  /* 0x0000000400297308 */ /* 0x000e220000001000 */
[----:B------:R-:W-:Y:S02]  /*a6a0*/  HADD2.F32 R240, -RZ, R240.H0_H0 ;  /* 0x200000f0fff07230 */ /* 0x000fe40000004100 */
[----:B------:R-:W-:Y:S01]  /*a6b0*/  HADD2.F32 R42, -RZ, R241.H0_H0 ;  /* 0x200000f1ff2a7230 */ /* 0x000fe20000004100 */
        /* <DEDUP_REMOVED lines=13> */
[----:B------:R-:W-:Y:S01]  /*a790*/  F2FP.PACK_AB R7, R239, R39 ;  /* 0x00000027ef07723e */ /* 0x000fe200000000ff */
[----:B------:R-:W-:Y:S01]  /*a7a0*/  FMUL R39, R40, R40 ;  /* 0x0000002828277220 */ /* 0x000fe20000400000 */
[----:B------:R-:W-:-:S03]  /*a7b0*/  HADD2.F32 R44, -RZ, R241.H1_H1 ;  /* 0x300000f1ff2c7230 */ /* 0x000fc60000004100 */
[----:B------:R-:W-:Y:S01]  /*a7c0*/  FFMA R39, R240, R240, R39 ;  /* 0x000000f0f0277223 */ /* 0x000fe20000000027 */
[----:B------:R-:W-:-:S03]  /*a7d0*/  HADD2.F32 R46, -RZ, R242.H0_H0 ;  /* 0x200000f2ff2e7230 */ /* 0x000fc60000004100 */
[----:B------:R-:W-:Y:S01]  /*a7e0*/  FFMA R39, R42, R42, R39 ;  /* 0x0000002a2a277223 */ /* 0x000fe20000000027 */
[----:B------:R-:W-:-:S03]  /*a7f0*/  HADD2.F32 R242, -RZ, R242.H1_H1 ;  /* 0x300000f2fff27230 */ /* 0x000fc60000004100 */
[----:B------:R-:W-:Y:S01]  /*a800*/  FFMA R39, R44, R44, R39 ;  /* 0x0000002c2c277223 */ /* 0x000fe20000000027 */
[----:B------:R0:W-:Y:S03]  /*a810*/  @!P2 STG.E.128 [R12.64], R4 ;  /* 0x000000040c00a986 */ /* 0x0001e6000c101d04 */
[----:B------:R-:W-:-:S04]  /*a820*/  FFMA R39, R46, R46, R39 ;  /* 0x0000002e2e277223 */ /* 0x000fc80000000027 */
[----:B------:R-:W-:Y:S01]  /*a830*/  FFMA R39, R242, R242, R39 ;  /* 0x000000f2f2277223 */ /* 0x000fe20000000027 */
[--C-:B0-----:R-:W-:Y:S02]  /*a840*/  HADD2.F32 R4, -RZ, R243.reuse.H0_H0 ;  /* 0x200000f3ff047230 */ /* 0x101fe40000004100 */
        /* <DEDUP_REMOVED lines=16> */
[----:B------:R-:W-:-:S04]  /*a950*/  @!P2 FMUL R41, R41, 16777216 ;  /* 0x4b8000002929a820 */ /* 0x000fc80000400000 */
[----:B------:R0:W1:Y:S01]  /*a960*/  MUFU.RCP R39, R41 ;  /* 0x0000002900277308 */ /* 0x0000620000001000 */
[----:B------:R-:W-:-:S05]  /*a970*/  FSEL R50, R178, 1, P3 ;  /* 0x3f800000b2327808 */ /* 0x000fca0001800000 */
[----:B------:R-:W-:Y:S01]  /*a980*/  @!P2 FMUL R50, R50, 16777216 ;  /* 0x4b8000003232a820 */ /* 0x000fe20000400000 */
[----:B------:R-:W-:Y:S01]  /*a990*/  IADD3 R12, P3, R45, c[0x0][0x168], RZ ;  /* 0x00005a002d0c7a10 */ /* 0x000fe20007f7e0ff */
[----:B0-----:R-:W-:Y:S02]  /*a9a0*/  HADD2.F32 R41, -RZ, R244.H1_H1 ;  /* 0x300000f4ff297230 */ /* 0x001fe40000004100 */
[----:B-1----:R-:W-:-:S04]  /*a9b0*/  FMUL R39, R39, R50 ;  /* 0x0000003227277220 */ /* 0x002fc80000400000 */
        /* <DEDUP_REMOVED lines=8> */
[----:B------:R-:W-:Y:S02]  /*aa40*/  F2FP.PACK_AB R5, R7, R42 ;  /* 0x0000002a0705723e */ /* 0x000fe400000000ff */
[----:B------:R-:W-:Y:S01]  /*aa50*/  F2FP.PACK_AB R7, R45, R40 ;  /* 0x000000282d07723e */ /* 0x000fe200000000ff */
[----:B------:R-:W-:Y:S01]  /*aa60*/  FMUL R40, R41, R41 ;  /* 0x0000002929287220 */ /* 0x000fe20000400000 */
[----:B------:R-:W-:-:S02]  /*aa70*/  HADD2.F32 R45, -RZ, R245.H0_H0 ;  /* 0x200000f5ff2d7230 */ /* 0x000fc40000004100 */
[----:B------:R-:W-:Y:S02]  /*aa80*/  HADD2.F32 R245, -RZ, R245.H1_H1 ;  /* 0x300000f5fff57230 */ /* 0x000fe40000004100 */
[----:B------:R-:W-:Y:S01]  /*aa90*/  HADD2.F32 R47, -RZ, R246.H0_H0 ;  /* 0x200000f6ff2f7230 */ /* 0x000fe20000004100 */
[----:B--2---:R-:W-:Y:S01]  /*aaa0*/  IADD3.X R13, R43, c[0x0][0x16c], RZ, P3, !PT ;  /* 0x00005b002b0d7a10 */ /* 0x004fe20001ffe4ff */
[----:B------:R-:W-:-:S05]  /*aab0*/  FMUL R43, R242, R39 ;  /* 0x00000027f22b7220 */ /* 0x000fca0000400000 */
[----:B------:R-:W-:Y:S01]  /*aac0*/  F2FP.PACK_AB R6, R43, R46 ;  /* 0x0000002e2b06723e */ /* 0x000fe200000000ff */
[----:B------:R-:W-:-:S05]  /*aad0*/  HADD2.F32 R43, -RZ, R244.H0_H0 ;  /* 0x200000f4ff2b7230 */ /* 0x000fca0000004100 */
[----:B------:R-:W-:-:S04]  /*aae0*/  FFMA R40, R43, R43, R40 ;  /* 0x0000002b2b287223 */ /* 0x000fc80000000028 */
        /* <DEDUP_REMOVED lines=26> */
[----:B------:R-:W-:-:S04]  /*ac90*/  @!P1 FMUL R44, R44, 16777216 ;  /* 0x4b8000002c2c9820 */ /* 0x000fc80000400000 */
        /* <DEDUP_REMOVED lines=9> */
[----:B------:R-:W-:Y:S01]  /*ad30*/  F2FP.PACK_AB R5, R6, R45 ;  /* 0x0000002d0605723e */ /* 0x000fe200000000ff */
[----:B------:R-:W-:Y:S01]  /*ad40*/  FMUL R41, R41, R40 ;  /* 0x0000002829297220 */ /* 0x000fe20000400000 */
[----:B------:R-:W-:Y:S01]  /*ad50*/  F2FP.PACK_AB R6, R42, R47 ;  /* 0x0000002f2a06723e */ /* 0x000fe200000000ff */
[--C-:B------:R-:W-:Y:S02]  /*ad60*/  HADD2.F32 R42, -RZ, R172.reuse.H1_H1 ;  /* 0x300000acff2a7230 */ /* 0x100fe40000004100 */
[----:B------:R-:W-:Y:S01]  /*ad70*/  HADD2.F32 R172, -RZ, R172.H0_H0 ;  /* 0x200000acffac7230 */ /* 0x000fe20000004100 */
[----:B------:R-:W-:Y:S01]  /*ad80*/  F2FP.PACK_AB R4, R41, R4 ;  /* 0x000000042904723e */ /* 0x000fe200000000ff */
[----:B------:R-:W-:Y:S01]  /*ad90*/  FMUL R46, R247, R40 ;  /* 0x00000028f72e7220 */ /* 0x000fe20000400000 */
[----:B------:R-:W-:Y:S01]  /*ada0*/  FMUL R41, R42, R42 ;  /* 0x0000002a2a297220 */ /* 0x000fe20000400000 */
[----:B------:R-:W-:-:S03]  /*adb0*/  HADD2.F32 R44, -RZ, R173.H0_H0 ;  /* 0x200000adff2c7230 */ /* 0x000fc60000004100 */
[----:B------:R-:W-:Y:S01]  /*adc0*/  FFMA R41, R172, R172, R41 ;  /* 0x000000acac297223 */ /* 0x000fe20000000029 */
[----:B------:R-:W-:Y:S01]  /*add0*/  F2FP.PACK_AB R7, R46, R7 ;  /* 0x000000072e07723e */ /* 0x000fe200000000ff */
[----:B------:R-:W-:Y:S02]  /*ade0*/  HADD2.F32 R46, -RZ, R173.H1_H1 ;  /* 0x300000adff2e7230 */ /* 0x000fe40000004100 */
[----:B------:R-:W-:Y:S01]  /*adf0*/  FFMA R41, R44, R44, R41 ;  /* 0x0000002c2c297223 */ /* 0x000fe20000000029 */
[----:B----4-:R-:W-:Y:S01]  /*ae00*/  IADD3.X R9, R51, c[0x0][0x16c], RZ, P2, !PT ;  /* 0x00005b0033097a10 */ /* 0x010fe200017fe4ff */
[--C-:B------:R-:W-:Y:S01]  /*ae10*/  HADD2.F32 R48, -RZ, R174.reuse.H0_H0 ;  /* 0x200000aeff307230 */ /* 0x100fe20000004100 */
[----:B------:R-:W3:Y:S01]  /*ae20*/  LDL.LU R51, [R1+0x130] ;  /* 0x0001300001337983 */ /* 0x000ee20000300800 */
[----:B------:R-:W-:Y:S01]  /*ae30*/  FFMA R41, R46, R46, R41 ;  /* 0x0000002e2e297223 */ /* 0x000fe20000000029 */
[----:B------:R-:W-:Y:S02]  /*ae40*/  HADD2.F32 R174, -RZ, R174.H1_H1 ;  /* 0x300000aeffae7230 */ /* 0x000fe40000004100 */
[----:B------:R0:W-:Y:S01]  /*ae50*/  @!P0 STG.E.128 [R10.64], R4 ;  /* 0x000000040a008986 */ /* 0x0001e2000c101d04 */
[----:B------:R-:W-:-:S03]  /*ae60*/  FFMA R41, R48, R48, R41 ;  /* 0x0000003030297223 */ /* 0x000fc60000000029 */
[----:B------:R-:W4:Y:S01]  /*ae70*/  LDL.LU R177, [R1+0x13c] ;  /* 0x00013c0001b17983 */ /* 0x000f220000300800 */
        /* <DEDUP_REMOVED lines=19> */
[----:B--2---:R-:W-:Y:S02]  /*afb0*/  IADD3 R10, P1, R179, c[0x0][0x168], RZ ;  /* 0x00005a00b30a7a10 */ /* 0x004fe40007f3e0ff */
[----:B------:R-:W2:Y:S01]  /*afc0*/  LDL.LU R179, [R1+0x138] ;  /* 0x0001380001b37983 */ /* 0x000ea20000300800 */
[----:B------:R-:W-:-:S04]  /*afd0*/  @!P0 FMUL R43, R43, 16777216 ;  /* 0x4b8000002b2b8820 */ /* 0x000fc80000400000 */
[----:B------:R0:W1:Y:S01]  /*afe0*/  MUFU.RCP R41, R43 ;  /* 0x0000002b00297308 */ /* 0x0000620000001000 */
[----:B------:R-:W-:Y:S01]  /*aff0*/  @!P0 FMUL R176, R176, 16777216 ;  /* 0x4b800000b0b08820 */ /* 0x000fe20000400000 */
[----:B0-----:R-:W-:-:S03]  /*b000*/  HADD2.F32 R43, -RZ, R52.H1_H1 ;  /* 0x30000034ff2b7230 */ /* 0x001fc60000004100 */
[----:B-1----:R-:W-:-:S04]  /*b010*/  FMUL R41, R41, R176 ;  /* 0x000000b029297220 */ /* 0x002fc80000400000 */
        /* <DEDUP_REMOVED lines=10> */
[----:B------:R-:W-:Y:S01]  /*b0c0*/  F2FP.PACK_AB R6, R45, R48 ;  /* 0x000000302d06723e */ /* 0x000fe200000000ff */
[----:B------:R-:W-:Y:S01]  /*b0d0*/  HADD2.F32 R45, -RZ, R52.H0_H0 ;  /* 0x20000034ff2d7230 */ /* 0x000fe20000004100 */
[----:B------:R-:W-:Y:S01]  /*b0e0*/  F2FP.PACK_AB R7, R47, R42 ;  /* 0x0000002a2f07723e */ /* 0x000fe200000000ff */
[----:B------:R-:W-:Y:S01]  /*b0f0*/  FMUL R42, R43, R43 ;  /* 0x0000002b2b2a7220 */ /* 0x000fe20000400000 */
[--C-:B------:R-:W-:Y:S01]  /*b100*/  HADD2.F32 R47, -RZ, R53.reuse.H0_H0 ;  /* 0x20000035ff2f7230 */ /* 0x100fe20000004100 */
[----:B------:R-:W-:Y:S02]  /*b110*/  LOP3.LUT P6, RZ, R2, 0x8000000, RZ, 0xc0, !PT ;  /* 0x0800000002ff7812 */ /* 0x000fe400078cc0ff */
[----:B------:R-:W-:Y:S01]  /*b120*/  FFMA R42, R45, R45, R42 ;  /* 0x0000002d2d2a7223 */ /* 0x000fe2000000002a */
[----:B------:R-:W-:-:S03]  /*b130*/  HADD2.F32 R53, -RZ, R53.H1_H1 ;  /* 0x30000035ff357230 */ /* 0x000fc60000004100 */
[----:B------:R-:W-:Y:S01]  /*b140*/  FFMA R42, R47, R47, R42 ;  /* 0x0000002f2f2a7223 */ /* 0x000fe2000000002a */
[--C-:B------:R-:W-:Y:S01]  /*b150*/  HADD2.F32 R49, -RZ, R54.reuse.H0_H0 ;  /* 0x20000036ff317230 */ /* 0x100fe20000004100 */
[----:B---3--:R-:W-:Y:S02]  /*b160*/  IADD3.X R11, R51, c[0x0][0x16c], RZ, P1, !PT ;  /* 0x00005b00330b7a10 */ /* 0x008fe40000ffe4ff */
[----:B------:R-:W-:Y:S01]  /*b170*/  FFMA R42, R53, R53, R42 ;  /* 0x00000035352a7223 */ /* 0x000fe2000000002a */
[----:B------:R-:W-:-:S03]  /*b180*/  HADD2.F32 R51, -RZ, R54.H1_H1 ;  /* 0x30000036ff337230 */ /* 0x000fc60000004100 */
[----:B------:R-:W-:Y:S01]  /*b190*/  FFMA R42, R49, R49, R42 ;  /* 0x00000031312a7223 */ /* 0x000fe2000000002a */
[----:B------:R0:W-:Y:S03]  /*b1a0*/  @!P6 STG.E.128 [R12.64], R4 ;  /* 0x000000040c00e986 */ /* 0x0001e6000c101d04 */
        /* <DEDUP_REMOVED lines=20> */
[----:B------:R-:W3:Y:S02]  /*b2f0*/  LDL.LU R177, [R1+0x144] ;  /* 0x0001440001b17983 */ /* 0x000ee40000300800 */
[----:B--2---:R-:W-:Y:S02]  /*b300*/  IADD3.X R13, R179, c[0x0][0x16c], RZ, P1, !PT ;  /* 0x00005b00b30d7a10 */ /* 0x004fe40000ffe4ff */
        /* <DEDUP_REMOVED lines=19> */
[----:B------:R-:W-:Y:S01]  /*b440*/  HADD2.F32 R46, -RZ, R57.H0_H0 ;  /* 0x20000039ff2e7230 */ /* 0x000fe20000004100 */
[----:B------:R-:W-:-:S02]  /*b450*/  LOP3.LUT P6, RZ, R3, 0x1, RZ, 0xc0, !PT ;  /* 0x0000000103ff7812 */ /* 0x000fc400078cc0ff */
[----:B------:R-:W-:Y:S01]  /*b460*/  FFMA R43, R56, R56, R43 ;  /* 0x00000038382b7223 */ /* 0x000fe2000000002b */
[----:B------:R-:W-:Y:S01]  /*b470*/  F2FP.PACK_AB R7, R48, R7 ;  /* 0x000000073007723e */ /* 0x000fe200000000ff */
[----:B------:R-:W-:Y:S02]  /*b480*/  HADD2.F32 R48, -RZ, R57.H1_H1 ;  /* 0x30000039ff307230 */ /* 0x000fe40000004100 */
[----:B------:R-:W-:Y:S01]  /*b490*/  FFMA R43, R46, R46, R43 ;  /* 0x0000002e2e2b7223 */ /* 0x000fe2000000002b */
[----:B------:R-:W-:-:S03]  /*b4a0*/  HADD2.F32 R50, -RZ, R58.H0_H0 ;  /* 0x2000003aff327230 */ /* 0x000fc60000004100 */
        /* <DEDUP_REMOVED lines=39> */
[----:B------:R-:W-:Y:S01]  /*b720*/  F2FP.PACK_AB R6, R47, R50 ;  /* 0x000000322f06723e */ /* 0x000fe200000000ff */
[--C-:B------:R-:W-:Y:S01]  /*b730*/  HADD2.F32 R47, -RZ, R60.reuse.H1_H1 ;  /* 0x3000003cff2f7230 */ /* 0x100fe20000004100 */
[----:B------:R-:W-:Y:S01]  /*b740*/  F2FP.PACK_AB R4, R5, R56 ;  /* 0x000000380504723e */ /* 0x000fe200000000ff */
[----:B------:R-:W-:Y:S01]  /*b750*/  HADD2.F32 R45, -RZ, R60.H0_H0 ;  /* 0x2000003cff2d7230 */ /* 0x000fe20000004100 */
[----:B------:R-:W-:-:S02]  /*b760*/  F2FP.PACK_AB R5, R7, R46 ;  /* 0x0000002e0705723e */ /* 0x000fc400000000ff */
[----:B------:R-:W-:Y:S01]  /*b770*/  F2FP.PACK_AB R7, R49, R44 ;  /* 0x0000002c3107723e */ /* 0x000fe200000000ff */
[----:B------:R-:W-:Y:S01]  /*b780*/  FMUL R44, R47, R47 ;  /* 0x0000002f2f2c7220 */ /* 0x000fe20000400000 */
[--C-:B------:R-:W-:Y:S01]  /*b790*/  HADD2.F32 R49, -RZ, R61.reuse.H0_H0 ;  /* 0x2000003dff317230 */ /* 0x100fe20000004100 */
[----:B------:R-:W-:Y:S02]  /*b7a0*/  LOP3.LUT P6, RZ, R3, 0x2, RZ, 0xc0, !PT ;  /* 0x0000000203ff7812 */ /* 0x000fe400078cc0ff */
[----:B------:R-:W-:Y:S01]  /*b7b0*/  FFMA R44, R45, R45, R44 ;  /* 0x0000002d2d2c7223 */ /* 0x000fe2000000002c */
[----:B------:R-:W-:-:S03]  /*b7c0*/  HADD2.F32 R61, -RZ, R61.H1_H1 ;  /* 0x3000003dff3d7230 */ /* 0x000fc60000004100 */
        /* <DEDUP_REMOVED lines=37> */
[-C--:B------:R-:W-:Y:S02]  /*ba20*/  FMUL R7, R5, R44.reuse ;  /* 0x0000002c05077220 */ /* 0x080fe40000400000 */
[----:B------:R-:W-:Y:S02]  /*ba30*/  F2FP.PACK_AB R5, R6, R49 ;  /* 0x000000310605723e */ /* 0x000fe400000000ff */
[----:B------:R-:W-:Y:S01]  /*ba40*/  F2FP.PACK_AB R6, R46, R51 ;  /* 0x000000332e06723e */ /* 0x000fe200000000ff */
[--C-:B------:R-:W-:Y:S01]  /*ba50*/  HADD2.F32 R46, -RZ, R64.reuse.H1_H1 ;  /* 0x30000040ff2e7230 */ /* 0x100fe20000004100 */
[-C--:B------:R-:W-:Y:S01]  /*ba60*/  FMUL R4, R45, R44.reuse ;  /* 0x0000002c2d047220 */ /* 0x080fe20000400000 */
[----:B------:R-:W-:Y:S01]  /*ba70*/  HADD2.F32 R64, -RZ, R64.H0_H0 ;  /* 0x20000040ff407230 */ /* 0x000fe20000004100 */
[----:B------:R-:W-:-:S02]  /*ba80*/  FMUL R50, R63, R44 ;  /* 0x0000002c3f327220 */ /* 0x000fc40000400000 */
[----:B------:R-:W-:Y:S01]  /*ba90*/  FMUL R45, R46, R46 ;  /* 0x0000002e2e2d7220 */ /* 0x000fe20000400000 */
[--C-:B------:R-:W-:Y:S01]  /*baa0*/  HADD2.F32 R48, -RZ, R65.reuse.H0_H0 ;  /* 0x20000041ff307230 */ /* 0x100fe20000004100 */
[----:B------:R-:W-:Y:S02]  /*bab0*/  LOP3.LUT P6, RZ, R3, 0x4, RZ, 0xc0, !PT ;  /* 0x0000000403ff7812 */ /* 0x000fe400078cc0ff */
[----:B------:R-:W-:Y:S01]  /*bac0*/  FFMA R45, R64, R64, R45 ;  /* 0x00000040402d7223 */ /* 0x000fe2000000002d */
[----:B------:R-:W-:Y:S01]  /*bad0*/  F2FP.PACK_AB R7, R50, R7 ;  /* 0x000000073207723e */ /* 0x000fe200000000ff */
[----:B------:R-:W-:Y:S01]  /*bae0*/  HADD2.F32 R50, -RZ, R65.H1_H1 ;  /* 0x30000041ff327230 */ /* 0x000fe20000004100 */
[----:B------:R-:W-:Y:S01]  /*baf0*/  FMUL R47, R47, R44 ;  /* 0x0000002c2f2f7220 */ /* 0x000fe20000400000 */
[----:B------:R-:W-:Y:S01]  /*bb00*/  FFMA R45, R48, R48, R45 ;  /* 0x00000030302d7223 */ /* 0x000fe2000000002d */
[----:B------:R-:W-:-:S03]  /*bb10*/  HADD2.F32 R52, -RZ, R66.H0_H0 ;  /* 0x20000042ff347230 */ /* 0x000fc60000004100 */
[----:B------:R-:W-:Y:S01]  /*bb20*/  FFMA R45, R50, R50, R45 ;  /* 0x00000032322d7223 */ /* 0x000fe2000000002d */
[----:B------:R-:W-:Y:S01]  /*bb30*/  F2FP.PACK_AB R4, R47, R4 ;  /* 0x000000042f04723e */ /* 0x000fe200000000ff */
[----:B------:R-:W-:Y:S02]  /*bb40*/  HADD2.F32 R66, -RZ, R66.H1_H1 ;  /* 0x30000042ff427230 */ /* 0x000fe40000004100 */
[----:B------:R-:W-:Y:S02]  /*bb50*/  FFMA R45, R52, R52, R45 ;  /* 0x00000034342d7223 */ /* 0x000fe4000000002d */
[----:B------:R0:W-:Y:S02]  /*bb60*/  @!P6 STG.E.128 [R12.64], R4 ;  /* 0x000000040c00e986 */ /* 0x0001e4000c101d04 */
        /* <DEDUP_REMOVED lines=852> */
[----:B------:R-:W3:Y:S01]  /*f0b0*/  LDL.LU R177, [R1+0x1dc] ;  /* 0x0001dc0001b17983 */ /* 0x000ee20000300800 */
[----:B------:R-:W-:-:S04]  /*f0c0*/  @!P0 FMUL R63, R63, 16777216 ;  /* 0x4b8000003f3f8820 */ /* 0x000fc80000400000 */
[----:B------:R-:W0:Y:S01]  /*f0d0*/  MUFU.RCP R61, R63 ;  /* 0x0000003f003d7308 */ /* 0x000e220000001000 */
[----:B--2---:R-:W-:Y:S02]  /*f0e0*/  IADD3.X R9, R179, c[0x0][0x16c], RZ, P1, !PT ;  /* 0x00005b00b3097a10 */ /* 0x004fe40000ffe4ff */
[----:B------:R-:W2:Y:S01]  /*f0f0*/  LDL.LU R179, [R1+0x1d8] ;  /* 0x0001d80001b37983 */ /* 0x000ea20000300800 */
        /* <DEDUP_REMOVED lines=62> */
[----:B---3--:R-:W-:Y:S01]  /*f4e0*/  IADD3 R10, P1, R177, c[0x0][0x168], RZ ;  /* 0x00005a00b10a7a10 */ /* 0x008fe20007f3e0ff */
[--C-:B------:R-:W-:Y:S01]  /*f4f0*/  HADD2.F32 R66, -RZ, R137.reuse.H0_H0 ;  /* 0x20000089ff427230 */ /* 0x100fe20000004100 */
[----:B------:R-:W3:Y:S01]  /*f500*/  LDL.LU R177, [R1+0x1e4] ;  /* 0x0001e40001b17983 */ /* 0x000ee20000300800 */
[----:B------:R-:W-:Y:S01]  /*f510*/  FFMA R63, R136, R136, R63 ;  /* 0x00000088883f7223 */ /* 0x000fe2000000003f */
[----:B------:R-:W-:Y:S02]  /*f520*/  LOP3.LUT P6, RZ, R2, 0x80000000, RZ, 0xc0, !PT ;  /* 0x8000000002ff7812 */ /* 0x000fe400078cc0ff */
        /* <DEDUP_REMOVED lines=11> */
[----:B--2---:R-:W-:Y:S02]  /*f5e0*/  IADD3.X R11, R179, c[0x0][0x16c], RZ, P1, !PT ;  /* 0x00005b00b30b7a10 */ /* 0x004fe40000ffe4ff */
[----:B------:R-:W2:Y:S01]  /*f5f0*/  LDL.LU R179, [R1+0x1e0] ;  /* 0x0001e00001b37983 */ /* 0x000ea20000300800 */
[----:B0-----:R-:W-:-:S02]  /*f600*/  HADD2.F32 R4, -RZ, R139.H0_H0 ;  /* 0x2000008bff047230 */ /* 0x001fc40000004100 */
        /* <DEDUP_REMOVED lines=53> */
[----:B------:R-:W0:Y:S01]  /*f960*/  SHFL.BFLY PT, R4, R7, 0x4, 0x1f ;  /* 0x0c801f0007047f89 */ /* 0x000e2200000e0000 */
[----:B---3--:R-:W-:-:S03]  /*f970*/  IADD3 R12, P1, R177, c[0x0][0x168], RZ ;  /* 0x00005a00b10c7a10 */ /* 0x008fc60007f3e0ff */
[----:B------:R-:W3:Y:S01]  /*f980*/  LDL.LU R177, [R1+0x1ec] ;  /* 0x0001ec0001b17983 */ /* 0x000ee20000300800 */
[----:B--2---:R-:W-:-:S03]  /*f990*/  IADD3.X R13, R179, c[0x0][0x16c], RZ, P1, !PT ;  /* 0x00005b00b30d7a10 */ /* 0x004fc60000ffe4ff */
[----:B------:R-:W2:Y:S01]  /*f9a0*/  LDL.LU R179, [R1+0x1e8] ;  /* 0x0001e80001b37983 */ /* 0x000ea20000300800 */
        /* <DEDUP_REMOVED lines=55> */
[----:B---3--:R-:W-:Y:S02]  /*fd20*/  IADD3 R8, P1, R177, c[0x0][0x168], RZ ;  /* 0x00005a00b1087a10 */ /* 0x008fe40007f3e0ff */
[----:B------:R-:W-:Y:S01]  /*fd30*/  LOP3.LUT P6, RZ, R2, 0x10000000, RZ, 0xc0, !PT ;  /* 0x1000000002ff7812 */ /* 0x000fe200078cc0ff */
[----:B------:R-:W3:Y:S01]  /*fd40*/  LDL.LU R177, [R1+0x1f4] ;  /* 0x0001f40001b17983 */ /* 0x000ee20000300800 */
[----:B--2---:R-:W-:-:S03]  /*fd50*/  IADD3.X R9, R179, c[0x0][0x16c], RZ, P1, !PT ;  /* 0x00005b00b3097a10 */ /* 0x004fc60000ffe4ff */
[----:B------:R-:W2:Y:S04]  /*fd60*/  LDL.LU R179, [R1+0x1f0] ;  /* 0x0001f00001b37983 */ /* 0x000ea80000300800 */
[----:B------:R-:W4:Y:S01]  /*fd70*/  LDL.LU R180, [R1+0x21c] ;  /* 0x00021c0001b47983 */ /* 0x000f220000300800 */
        /* <DEDUP_REMOVED lines=15> */
[-C--:B------:R-:W-:Y:S01]  /*fe70*/  FMUL R72, R72, R65.reuse ;  /* 0x0000004148487220 */ /* 0x080fe20000400000 */
[----:B------:R-:W-:Y:S01]  /*fe80*/  F2FP.PACK_AB R5, R7, R68 ;  /* 0x000000440705723e */ /* 0x000fe200000000ff */
[----:B------:R-:W-:Y:S01]  /*fe90*/  FMUL R69, R146, R65 ;  /* 0x0000004192457220 */ /* 0x000fe20000400000 */
[----:B------:R-:W-:Y:S01]  /*fea0*/  F2FP.PACK_AB R7, R71, R66 ;  /* 0x000000424707723e */ /* 0x000fe200000000ff */
[----:B------:R-:W-:-:S02]  /*feb0*/  HADD2.F32 R66, -RZ, R148.H1_H1 ;  /* 0x30000094ff427230 */ /* 0x000fc40000004100 */
[----:B------:R-:W-:Y:S01]  /*fec0*/  HADD2.F32 R148, -RZ, R148.H0_H0 ;  /* 0x20000094ff947230 */ /* 0x000fe20000004100 */
[----:B------:R-:W-:Y:S02]  /*fed0*/  F2FP.PACK_AB R6, R69, R72 ;  /* 0x000000484506723e */ /* 0x000fe400000000ff */
[----:B------:R-:W-:Y:S01]  /*fee0*/  FMUL R69, R66, R66 ;  /* 0x0000004242457220 */ /* 0x000fe20000400000 */
[----:B------:R-:W-:-:S03]  /*fef0*/  HADD2.F32 R67, -RZ, R149.H0_H0 ;  /* 0x20000095ff437230 */ /* 0x000fc60000004100 */
[----:B------:R-:W-:Y:S01]  /*ff00*/  FFMA R68, R148, R148, R69 ;  /* 0x0000009494447223 */ /* 0x000fe20000000045 */
[----:B------:R-:W-:-:S03]  /*ff10*/  HADD2.F32 R149, -RZ, R149.H1_H1 ;  /* 0x30000095ff957230 */ /* 0x000fc60000004100 */
[----:B------:R-:W-:Y:S01]  /*ff20*/  FFMA R70, R67, R67, R68 ;  /* 0x0000004343467223 */ /* 0x000fe20000000044 */
[----:B------:R-:W-:-:S03]  /*ff30*/  HADD2.F32 R68, -RZ, R150.H0_H0 ;  /* 0x20000096ff447230 */ /* 0x000fc60000004100 */
[----:B------:R-:W-:Y:S01]  /*ff40*/  FFMA R69, R149, R149, R70 ;  /* 0x0000009595457223 */ /* 0x000fe20000000046 */
[----:B------:R-:W-:Y:S01]  /*ff50*/  HADD2.F32 R150, -RZ, R150.H1_H1 ;  /* 0x30000096ff967230 */ /* 0x000fe20000004100 */
[----:B------:R0:W-:Y:S02]  /*ff60*/  @!P6 STG.E.128 [R12.64], R4 ;  /* 0x000000040c00e986 */ /* 0x0001e4000c101d04 */
        /* <DEDUP_REMOVED lines=12> */
[----:B------:R-:W0:Y:S01]  /*10030*/  SHFL.BFLY PT, R70, R69, 0x1, 0x1f ;  /* 0x0c201f0045467f89 */ /* 0x000e2200000e0000 */
[--C-:B------:R-:W-:Y:S02]  /*10040*/  HADD2.F32 R5, -RZ, R152.reuse.H1_H1 ;  /* 0x30000098ff057230 */ /* 0x100fe40000004100 */
[----:B------:R-:W-:-:S03]  /*10050*/  HADD2.F32 R152, -RZ, R152.H0_H0 ;  /* 0x20000098ff987230 */ /* 0x000fc60000004100 */
[----:B------:R-:W-:Y:S01]  /*10060*/  FMUL R13, R5, R5 ;  /* 0x00000005050d7220 */ /* 0x000fe20000400000 */
[----:B------:R-:W-:-:S03]  /*10070*/  HADD2.F32 R12, -RZ, R153.H0_H0 ;  /* 0x20000099ff0c7230 */ /* 0x000fc60000004100 */
[----:B------:R-:W-:Y:S01]  /*10080*/  FFMA R13, R152, R152, R13 ;  /* 0x00000098980d7223 */ /* 0x000fe2000000000d */
[----:B------:R-:W-:Y:S01]  /*10090*/  HADD2.F32 R153, -RZ, R153.H1_H1 ;  /* 0x30000099ff997230 */ /* 0x000fe20000004100 */
[----:B0-----:R-:W-:-:S04]  /*100a0*/  FADD R70, R69, R70 ;  /* 0x0000004645467221 */ /* 0x001fc80000000000 */
[----:B------:R-:W-:-:S04]  /*100b0*/  FADD R70, R70, c[0x0][0x178] ;  /* 0x00005e0046467621 */ /* 0x000fc80000000000 */
[----:B------:R0:W1:Y:S02]  /*100c0*/  MUFU.SQRT R7, R70 ;  /* 0x0000004600077308 */ /* 0x0000640000002000 */
[----:B0-----:R-:W-:Y:S01]  /*100d0*/  FFMA R70, R12, R12, R13 ;  /* 0x0000000c0c467223 */ /* 0x001fe2000000000d */
        /* <DEDUP_REMOVED lines=13> */
[----:B------:R-:W0:Y:S01]  /*101b0*/  SHFL.BFLY PT, R73, R72, 0x2, 0x1f ;  /* 0x0c401f0048497f89 */ /* 0x000e2200000e0000 */
[--C-:B------:R-:W-:Y:S02]  /*101c0*/  HADD2.F32 R70, -RZ, R156.reuse.H1_H1 ;  /* 0x3000009cff467230 */ /* 0x100fe40000004100 */
[----:B------:R-:W-:Y:S01]  /*101d0*/  HADD2.F32 R156, -RZ, R156.H0_H0 ;  /* 0x2000009cff9c7230 */ /* 0x000fe20000004100 */
[----:B0-----:R-:W-:-:S05]  /*101e0*/  FADD R76, R72, R73 ;  /* 0x00000049484c7221 */ /* 0x001fca0000000000 */
[----:B------:R-:W0:Y:S01]  /*101f0*/  SHFL.BFLY PT, R73, R76, 0x1, 0x1f ;  /* 0x0c201f004c497f89 */ /* 0x000e2200000e0000 */
[----:B------:R-:W-:Y:S01]  /*10200*/  FMUL R75, R70, R70 ;  /* 0x00000046464b7220 */ /* 0x000fe20000400000 */
[----:B------:R-:W-:-:S03]  /*10210*/  HADD2.F32 R71, -RZ, R157.H0_H0 ;  /* 0x2000009dff477230 */ /* 0x000fc60000004100 */
[----:B------:R-:W-:Y:S01]  /*10220*/  FFMA R72, R156, R156, R75 ;  /* 0x0000009c9c487223 */ /* 0x000fe2000000004b */
[----:B------:R-:W-:Y:S01]  /*10230*/  HADD2.F32 R157, -RZ, R157.H1_H1 ;  /* 0x3000009dff9d7230 */ /* 0x000fe20000004100 */
[----:B0-----:R-:W-:Y:S02]  /*10240*/  FADD R73, R76, R73 ;  /* 0x000000494c497221 */ /* 0x001fe40000000000 */
[----:B------:R-:W-:Y:S01]  /*10250*/  FFMA R76, R71, R71, R72 ;  /* 0x00000047474c7223 */ /* 0x000fe20000000048 */
[--C-:B------:R-:W-:Y:S01]  /*10260*/  HADD2.F32 R72, -RZ, R158.reuse.H0_H0 ;  /* 0x2000009eff487230 */ /* 0x100fe20000004100 */
[----:B------:R-:W-:Y:S02]  /*10270*/  FADD R77, R73, c[0x0][0x178] ;  /* 0x00005e00494d7621 */ /* 0x000fe40000000000 */
[----:B------:R-:W-:Y:S01]  /*10280*/  FFMA R75, R157, R157, R76 ;  /* 0x0000009d9d4b7223 */ /* 0x000fe2000000004c */
[----:B------:R-:W-:Y:S01]  /*10290*/  HADD2.F32 R158, -RZ, R158.H1_H1 ;  /* 0x3000009eff9e7230 */ /* 0x000fe20000004100 */
[----:B------:R0:W5:Y:S02]  /*102a0*/  MUFU.SQRT R74, R77 ;  /* 0x0000004d004a7308 */ /* 0x0001640000002000 */
[----:B0-----:R-:W-:Y:S01]  /*102b0*/  FFMA R77, R72, R72, R75 ;  /* 0x00000048484d7223 */ /* 0x001fe2000000004b */
        /* <DEDUP_REMOVED lines=13> */
[----:B------:R-:W-:Y:S02]  /*10390*/  HADD2.F32 R160, -RZ, R160.H0_H0 ;  /* 0x200000a0ffa07230 */ /* 0x000fe40000004100 */
[--C-:B------:R-:W-:Y:S02]  /*103a0*/  HADD2.F32 R77, -RZ, R161.reuse.H0_H0 ;  /* 0x200000a1ff4d7230 */ /* 0x100fe40000004100 */
[----:B------:R-:W-:Y:S01]  /*103b0*/  HADD2.F32 R161, -RZ, R161.H1_H1 ;  /* 0x300000a1ffa17230 */ /* 0x000fe20000004100 */
[----:B0-----:R-:W-:-:S04]  /*103c0*/  FADD R79, R80, R79 ;  /* 0x0000004f504f7221 */ /* 0x001fc80000000000 */
[----:B------:R-:W-:Y:S01]  /*103d0*/  FADD R81, R79, c[0x0][0x178] ;  /* 0x00005e004f517621 */ /* 0x000fe20000000000 */
[----:B------:R-:W-:-:S04]  /*103e0*/  FMUL R79, R76, R76 ;  /* 0x0000004c4c4f7220 */ /* 0x000fc80000400000 */
[----:B------:R-:W-:-:S04]  /*103f0*/  FFMA R78, R160, R160, R79 ;  /* 0x000000a0a04e7223 */ /* 0x000fc8000000004f */
[----:B------:R-:W-:Y:S01]  /*10400*/  FFMA R80, R77, R77, R78 ;  /* 0x0000004d4d507223 */ /* 0x000fe2000000004e */
[----:B------:R-:W-:-:S03]  /*10410*/  HADD2.F32 R78, -RZ, R162.H0_H0 ;  /* 0x200000a2ff4e7230 */ /* 0x000fc60000004100 */
[----:B------:R-:W-:Y:S01]  /*10420*/  FFMA R79, R161, R161, R80 ;  /* 0x000000a1a14f7223 */ /* 0x000fe20000000050 */
[----:B------:R0:W1:Y:S01]  /*10430*/  MUFU.SQRT R97, R81 ;  /* 0x0000005100617308 */ /* 0x0000620000002000 */
[----:B------:R-:W-:Y:S02]  /*10440*/  HADD2.F32 R162, -RZ, R162.H1_H1 ;  /* 0x300000a2ffa27230 */ /* 0x000fe40000004100 */
        /* <DEDUP_REMOVED lines=20> */
[----:B------:R-:W-:Y:S01]  /*10590*/  FFMA R83, R164, R164, R83 ;  /* 0x000000a4a4537223 */ /* 0x000fe20000000053 */
[----:B------:R-:W-:-:S03]  /*105a0*/  HADD2.F32 R82, -RZ, R166.H0_H0 ;  /* 0x200000a6ff527230 */ /* 0x000fc60000004100 */
[----:B------:R-:W-:Y:S01]  /*105b0*/  FFMA R84, R80, R80, R83 ;  /* 0x0000005050547223 */ /* 0x000fe20000000053 */
[----:B------:R0:W1:Y:S03]  /*105c0*/  MUFU.SQRT R99, R85 ;  /* 0x0000005500637308 */ /* 0x0000660000002000 */
[----:B------:R-:W-:Y:S01]  /*105d0*/  FFMA R83, R165, R165, R84 ;  /* 0x000000a5a5537223 */ /* 0x000fe20000000054 */
[----:B------:R-:W-:-:S03]  /*105e0*/  HADD2.F32 R166, -RZ, R166.H1_H1 ;  /* 0x300000a6ffa67230 */ /* 0x000fc60000004100 */
        /* <DEDUP_REMOVED lines=32> */
[----:B------:R-:W0:Y:S01]  /*107f0*/  SHFL.BFLY PT, R89, R88, 0x8, 0x1f ;  /* 0x0d001f0058597f89 */ /* 0x000e2200000e0000 */
[----:B---3--:R-:W-:-:S03]  /*10800*/  IADD3 R10, P1, R177, c[0x0][0x168], RZ ;  /* 0x00005a00b10a7a10 */ /* 0x008fc60007f3e0ff */
[----:B------:R-:W3:Y:S01]  /*10810*/  LDL.LU R177, [R1+0x1c] ;  /* 0x00001c0001b17983 */ /* 0x000ee20000300800 */
[----:B--2---:R-:W-:-:S03]  /*10820*/  IADD3.X R11, R179, c[0x0][0x16c], RZ, P1, !PT ;  /* 0x00005b00b30b7a10 */ /* 0x004fc60000ffe4ff */
[----:B------:R-:W2:Y:S01]  /*10830*/  LDL.LU R179, [R1+0x18] ;  /* 0x0000180001b37983 */ /* 0x000ea20000300800 */
[----:B0-----:R-:W-:Y:S01]  /*10840*/  FADD R89, R88, R89 ;  /* 0x0000005958597221 */ /* 0x001fe20000000000 */
[C---:B-1----:R-:W-:Y:S02]  /*10850*/  FSETP.GT.AND P0, PT, R7.reuse, 8.50705917302346158658e+37, PT ;  /* 0x7e8000000700780b */ /* 0x042fe40003f04000 */
[----:B------:R-:W0:Y:S04]  /*10860*/  S2R R181, SR_CTAID.X ;  /* 0x0000000000b57919 */ /* 0x000e280000002500 */
[----:B------:R-:W1:Y:S01]  /*10870*/  SHFL.BFLY PT, R90, R89, 0x4, 0x1f ;  /* 0x0c801f00595a7f89 */ /* 0x000e6200000e0000 */
[----:B------:R-:W-:Y:S02]  /*10880*/  FSETP.GEU.AND P5, PT, R7, 1.175494350822287508e-38, PT ;  /* 0x008000000700780b */ /* 0x000fe40003fae000 */
[----:B-----5:R-:W-:Y:S01]  /*10890*/  FSETP.GEU.AND P4, PT, R74, 1.175494350822287508e-38, PT ;  /* 0x008000004a00780b */ /* 0x020fe20003f8e000 */
[----:B------:R-:W5:Y:S01]  /*108a0*/  LDL.LU R187, [R1+0x1fc] ;  /* 0x0001fc0001bb7983 */ /* 0x000f620000300800 */
[----:B-1----:R-:W-:Y:S01]  /*108b0*/  FADD R90, R89, R90 ;  /* 0x0000005a595a7221 */ /* 0x002fe20000000000 */
[--C-:B------:R-:W-:Y:S01]  /*108c0*/  HADD2.F32 R88, -RZ, R248.reuse.H1_H1 ;  /* 0x300000f8ff587230 */ /* 0x100fe20000004100 */
[----:B------:R-:W-:Y:S01]  /*108d0*/  @P0 FMUL R7, R7, 0.25 ;  /* 0x3e80000007070820 */ /* 0x000fe20000400000 */
[----:B------:R-:W-:Y:S01]  /*108e0*/  FSEL R6, R178, 1, P0 ;  /* 0x3f800000b2067808 */ /* 0x000fe20000000000 */
[----:B------:R-:W2:Y:S04]  /*108f0*/  LDL.LU R186, [R1+0x1f8] ;  /* 0x0001f80001ba7983 */ /* 0x000ea80000300800 */
[----:B------:R-:W1:Y:S01]  /*10900*/  SHFL.BFLY PT, R91, R90, 0x2, 0x1f ;  /* 0x0c401f005a5b7f89 */ /* 0x000e6200000e0000 */
[----:B------:R-:W-:-:S02]  /*10910*/  HADD2.F32 R248, -RZ, R248.H0_H0 ;  /* 0x200000f8fff87230 */ /* 0x000fc40000004100 */
[--C-:B------:R-:W-:Y:S01]  /*10920*/  HADD2.F32 R89, -RZ, R249.reuse.H0_H0 ;  /* 0x200000f9ff597230 */ /* 0x100fe20000004100 */
[----:B------:R-:W-:Y:S01]  /*10930*/  FSETP.GT.AND P0, PT, R74, 8.50705917302346158658e+37, PT ;  /* 0x7e8000004a00780b */ /* 0x000fe20003f04000 */
[----:B------:R-:W5:Y:S01]  /*10940*/  LDL.LU R185, [R1+0x204] ;  /* 0x0002040001b97983 */ /* 0x000f620000300800 */
[----:B-1----:R-:W-:Y:S01]  /*10950*/  FADD R92, R90, R91 ;  /* 0x0000005b5a5c7221 */ /* 0x002fe20000000000 */
[----:B------:R-:W-:-:S10]  /*10960*/  HADD2.F32 R249, -RZ, R249.H1_H1 ;  /* 0x300000f9fff97230 */ /* 0x000fd40000004100 */
[----:B------:R-:W-:Y:S01]  /*10970*/  @P0 FMUL R74, R74, 0.25 ;  /* 0x3e8000004a4a0820 */ /* 0x000fe20000400000 */
[----:B------:R-:W-:Y:S01]  /*10980*/  FSEL R73, R178, 1, P0 ;  /* 0x3f800000b2497808 */ /* 0x000fe20000000000 */
[----:B------:R-:W5:Y:S04]  /*10990*/  LDL.LU R184, [R1+0x200] ;  /* 0x0002000001b87983 */ /* 0x000f680000300800 */
[----:B------:R-:W1:Y:S01]  /*109a0*/  SHFL.BFLY PT, R91, R92, 0x1, 0x1f ;  /* 0x0c201f005c5b7f89 */ /* 0x000e6200000e0000 */
[C---:B------:R-:W-:Y:S02]  /*109b0*/  FSETP.GT.AND P0, PT, R97.reuse, 8.50705917302346158658e+37, PT ;  /* 0x7e8000006100780b */ /* 0x040fe40003f04000 */
[----:B------:R-:W-:Y:S02]  /*109c0*/  FSETP.GEU.AND P3, PT, R97, 1.175494350822287508e-38, PT ;  /* 0x008000006100780b */ /* 0x000fe40003f6e000 */
[----:B------:R-:W-:-:S02]  /*109d0*/  FSETP.GEU.AND P2, PT, R99, 1.175494350822287508e-38, PT ;  /* 0x008000006300780b */ /* 0x000fc40003f4e000 */
[----:B------:R-:W-:Y:S02]  /*109e0*/  P2R R94, PR, RZ, 0x20 ;  /* 0x00000020ff5e7803 */ /* 0x000fe40000000000 */
[----:B------:R-:W-:Y:S01]  /*109f0*/  FSETP.GEU.AND P1, PT, R100, 1.175494350822287508e-38, PT ;  /* 0x008000006400780b */ /* 0x000fe20003f2e000 */
[----:B------:R-:W-:Y:S01]  /*10a00*/  @!P4 FMUL R74, R74, 16777216 ;  /* 0x4b8000004a4ac820 */ /* 0x000fe20000400000 */
[----:B------:R-:W-:Y:S01]  /*10a10*/  @!P4 FMUL R73, R73, 16777216 ;  /* 0x4b8000004949c820 */ /* 0x000fe20000400000 */
[----:B0-----:R-:W-:Y:S01]  /*10a20*/  SHF.L.U32 R181, R181, 0x7, RZ ;  /* 0x00000007b5b57819 */ /* 0x001fe200000006ff */
[----:B------:R-:W5:Y:S01]  /*10a30*/  LDL.LU R183, [R1+0x20c] ;  /* 0x00020c0001b77983 */ /* 0x000f620000300800 */
[----:B-1----:R-:W-:Y:S01]  /*10a40*/  FADD R91, R92, R91 ;  /* 0x0000005b5c5b7221 */ /* 0x002fe20000000000 */
[----:B------:R-:W-:Y:S01]  /*10a50*/  @P0 FMUL R97, R97, 0.25 ;  /* 0x3e80000061610820 */ /* 0x000fe20000400000 */
[----:B------:R-:W-:Y:S01]  /*10a60*/  FSEL R104, R178, 1, P0 ;  /* 0x3f800000b2687808 */ /* 0x000fe20000000000 */
[----:B------:R-:W-:Y:S01]  /*10a70*/  MUFU.RCP R74, R74 ;  /* 0x0000004a004a7308 */ /* 0x000fe20000001000 */
[----:B------:R-:W-:Y:S01]  /*10a80*/  FADD R93, R91, c[0x0][0x178] ;  /* 0x00005e005b5d7621 */ /* 0x000fe20000000000 */
[----:B------:R-:W-:Y:S01]  /*10a90*/  FMUL R91, R88, R88 ;  /* 0x00000058585b7220 */ /* 0x000fe20000400000 */
[----:B------:R-:W5:Y:S03]  /*10aa0*/  LDL.LU R182, [R1+0x208] ;  /* 0x0002080001b67983 */ /* 0x000f660000300800 */
        /* <DEDUP_REMOVED lines=19> */
[----:B------:R-:W-:-:S04]  /*10be0*/  FSETP.GT.AND P0, PT, R99, 8.50705917302346158658e+37, PT ;  /* 0x7e8000006300780b */ /* 0x000fc80003f04000 */
[----:B------:R-:W-:Y:S01]  /*10bf0*/  FSEL R106, R178, 1, P0 ;  /* 0x3f800000b26a7808 */ /* 0x000fe20000000000 */
[----:B0-----:R-:W-:-:S04]  /*10c00*/  FADD R98, R95, R98 ;  /* 0x000000625f627221 */ /* 0x001fc80000000000 */
[----:B------:R-:W-:-:S04]  /*10c10*/  FADD R98, R98, c[0x0][0x178] ;  /* 0x00005e0062627621 */ /* 0x000fc80000000000 */
[----:B------:R-:W0:Y:S01]  /*10c20*/  MUFU.SQRT R102, R98 ;  /* 0x0000006200667308 */ /* 0x000e220000002000 */
[----:B------:R-:W-:Y:S01]  /*10c30*/  @P0 FMUL R99, R99, 0.25 ;  /* 0x3e80000063630820 */ /* 0x000fe20000400000 */
[----:B------:R-:W-:Y:S02]  /*10c40*/  FSETP.GT.AND P0, PT, R100, 8.50705917302346158658e+37, PT ;  /* 0x7e8000006400780b */ /* 0x000fe40003f04000 */
[----:B-1----:R-:W-:Y:S02]  /*10c50*/  FSETP.GT.AND P6, PT, R101, 8.50705917302346158658e+37, PT ;  /* 0x7e8000006500780b */ /* 0x002fe40003fc4000 */
[----:B------:R-:W-:Y:S02]  /*10c60*/  FSEL R103, R178, 1, P0 ;  /* 0x3f800000b2677808 */ /* 0x000fe40000000000 */
[----:B0-----:R-:W-:-:S07]  /*10c70*/  FSETP.GT.AND P5, PT, R102, 8.50705917302346158658e+37, PT ;  /* 0x7e8000006600780b */ /* 0x001fce0003fa4000 */
[----:B------:R-:W-:Y:S01]  /*10c80*/  @P0 FMUL R100, R100, 0.25 ;  /* 0x3e80000064640820 */ /* 0x000fe20000400000 */
[C---:B------:R-:W-:Y:S01]  /*10c90*/  FSETP.GEU.AND P0, PT, R101.reuse, 1.175494350822287508e-38, PT ;  /* 0x008000006500780b */ /* 0x040fe20003f0e000 */
[----:B------:R-:W-:Y:S01]  /*10ca0*/  @P6 FMUL R101, R101, 0.25 ;  /* 0x3e80000065656820 */ /* 0x000fe20000400000 */
[----:B------:R-:W-:Y:S02]  /*10cb0*/  FSEL R108, R178, 1, P6 ;  /* 0x3f800000b26c7808 */ /* 0x000fe40003000000 */
[----:B------:R-:W-:Y:S02]  /*10cc0*/  FSETP.GEU.AND P6, PT, R102, 1.175494350822287508e-38, PT ;  /* 0x008000006600780b */ /* 0x000fe40003fce000 */
[----:B------:R-:W-:Y:S01]  /*10cd0*/  FSEL R93, R178, 1, P5 ;  /* 0x3f800000b25d7808 */ /* 0x000fe20002800000 */
[----:B------:R-:W-:Y:S01]  /*10ce0*/  @P5 FMUL R102, R102, 0.25 ;  /* 0x3e80000066665820 */ /* 0x000fe20000400000 */
[----:B------:R-:W-:Y:S01]  /*10cf0*/  ISETP.NE.AND P5, PT, R94, RZ, PT ;  /* 0x000000ff5e00720c */ /* 0x000fe20003fa5270 */
[----:B------:R-:W0:-:S12]  /*10d00*/  S2R R178, SR_TID.X ;  /* 0x0000000000b27919 */ /* 0x000e180000002100 */
[----:B------:R-:W-:-:S06]  /*10d10*/  @!P5 FMUL R7, R7, 16777216 ;  /* 0x4b8000000707d820 */ /* 0x000fcc0000400000 */
[----:B------:R-:W1:Y:S01]  /*10d20*/  MUFU.RCP R7, R7 ;  /* 0x0000000700077308 */ /* 0x000e620000001000 */
[----:B------:R-:W-:Y:S01]  /*10d30*/  @!P5 FMUL R6, R6, 16777216 ;  /* 0x4b8000000606d820 */ /* 0x000fe20000400000 */
[----:B------:R-:W-:Y:S01]  /*10d40*/  FMUL R92, R74, R73 ;  /* 0x000000494a5c7220 */ /* 0x000fe20000400000 */
[----:B0-----:R-:W-:-:S04]  /*10d50*/  SHF.R.U32.HI R73, RZ, 0x2, R178 ;  /* 0x00000002ff497819 */ /* 0x001fc800000116b2 */
[----:B------:R-:W-:Y:S01]  /*10d60*/  LOP3.LUT R73, R73, 0x4, RZ, 0xc0, !PT ;  /* 0x0000000449497812 */ /* 0x000fe200078ec0ff */
[----:B-1----:R-:W-:Y:S01]  /*10d70*/  FMUL R105, R7, R6 ;  /* 0x0000000607697220 */ /* 0x002fe20000400000 */
[----:B------:R-:W-:-:S03]  /*10d80*/  SHF.L.U32 R6, R178, 0x2, RZ ;  /* 0x00000002b2067819 */ /* 0x000fc600000006ff */
[----:B----4-:R0:W-:Y:S01]  /*10d90*/  STS [R73], R180 ;  /* 0x000000b449007388 */ /* 0x0101e20000000800 */
[----:B------:R-:W-:-:S03]  /*10da0*/  LOP3.LUT R95, R181, 0x7c, R6, 0xf8, !PT ;  /* 0x0000007cb55f7812 */ /* 0x000fc600078ef806 */
[----:B------:R-:W4:Y:S04]  /*10db0*/  LDL.LU R181, [R1+0x214] ;  /* 0x0002140001b57983 */ /* 0x000f280000300800 */
[----:B0-----:R-:W4:Y:S04]  /*10dc0*/  LDL.LU R180, [R1+0x218] ;  /* 0x0002180001b47983 */ /* 0x001f280000300800 */
[----:B---3--:R0:W-:Y:S04]  /*10dd0*/  STS [R73+0x8], R177 ;  /* 0x000008b149007388 */ /* 0x0081e80000000800 */
[----:B--2---:R1:W-:Y:S04]  /*10de0*/  STS [R73+0x10], R179 ;  /* 0x000010b349007388 */ /* 0x0043e80000000800 */
[----:B0-----:R-:W2:Y:S04]  /*10df0*/  LDL.LU R177, [R1+0x210] ;  /* 0x0002100001b17983 */ /* 0x001ea80000300800 */
[----:B-1----:R-:W3:Y:S01]  /*10e00*/  LDL.LU R179, [R1+0xf4] ;  /* 0x0000f40001b37983 */ /* 0x002ee20000300800 */
[----:B------:R-:W-:Y:S01]  /*10e10*/  @!P3 FMUL R97, R97, 16777216 ;  /* 0x4b8000006161b820 */ /* 0x000fe20000400000 */
[----:B------:R-:W-:Y:S01]  /*10e20*/  LOP3.LUT P4, RZ, R3, 0x2000000, RZ, 0xc0, !PT ;  /* 0x0200000003ff7812 */ /* 0x000fe2000788c0ff */
[----:B------:R-:W-:Y:S01]  /*10e30*/  @!P2 FMUL R99, R99, 16777216 ;  /* 0x4b8000006363a820 */ /* 0x000fe20000400000 */
[----:B------:R-:W-:Y:S01]  /*10e40*/  LOP3.LUT P5, RZ, R3, 0x1000000, RZ, 0xc0, !PT ;  /* 0x0100000003ff7812 */ /* 0x000fe200078ac0ff */
[----:B------:R0:W-:Y:S01]  /*10e50*/  STS [R73+0x28], R14 ;  /* 0x0000280e49007388 */ /* 0x0001e20000000800 */
[-C--:B------:R-:W-:Y:S01]  /*10e60*/  FMUL R148, R148, R105.reuse ;  /* 0x0000006994947220 */ /* 0x080fe20000400000 */
[----:B------:R-:W1:Y:S01]  /*10e70*/  MUFU.RCP R97, R97 ;  /* 0x0000006100617308 */ /* 0x000e620000001000 */
[-C--:B------:R-:W-:Y:S01]  /*10e80*/  FMUL R7, R66, R105.reuse ;  /* 0x0000006942077220 */ /* 0x080fe20000400000 */
[----:B------:R0:W-:Y:S01]  /*10e90*/  STS [R73+0x30], R15 ;  /* 0x0000300f49007388 */ /* 0x0001e20000000800 */
[-C--:B------:R-:W-:Y:S01]  /*10ea0*/  FMUL R67, R67, R105.reuse ;  /* 0x0000006943437220 */ /* 0x080fe20000400000 */
[-C--:B------:R-:W-:Y:S01]  /*10eb0*/  FMUL R6, R149, R105.reuse ;  /* 0x0000006995067220 */ /* 0x080fe20000400000 */
[----:B------:R-:W-:Y:S01]  /*10ec0*/  @!P1 FMUL R100, R100, 16777216 ;  /* 0x4b80000064649820 */ /* 0x000fe20000400000 */
[----:B------:R1:W-:Y:S01]  /*10ed0*/  STS [R73+0x38], R16 ;  /* 0x0000381049007388 */ /* 0x0003e20000000800 */
[-C--:B------:R-:W-:Y:S01]  /*10ee0*/  FMUL R68, R68, R105.reuse ;  /* 0x0000006944447220 */ /* 0x080fe20000400000 */
[-C--:B0-----:R-:W-:Y:S01]  /*10ef0*/  FMUL R14, R4, R105.reuse ;  /* 0x00000069040e7220 */ /* 0x081fe20000400000 */
[-C--:B------:R-:W-:Y:S01]  /*10f00*/  FMUL R151, R151, R105.reuse ;  /* 0x0000006997977220 */ /* 0x080fe20000400000 */
[----:B------:R0:W-:Y:S01]  /*10f10*/  STS [R73+0x40], R17 ;  /* 0x0000401149007388 */ /* 0x0001e20000000800 */
[----:B------:R-:W-:Y:S01]  /*10f20*/  @!P0 FMUL R101, R101, 16777216 ;  /* 0x4b80000065658820 */ /* 0x000fe20000400000 */
[----:B------:R-:W-:Y:S01]  /*10f30*/  FMUL R15, R150, R105 ;  /* 0x00000069960f7220 */ /* 0x000fe20000400000 */
[-C--:B------:R-:W-:Y:S01]  /*10f40*/  FMUL R152, R152, R92.reuse ;  /* 0x0000005c98987220 */ /* 0x080fe20000400000 */
[----:B------:R0:W-:Y:S01]  /*10f50*/  STS [R73+0x48], R18 ;  /* 0x0000481249007388 */ /* 0x0001e20000000800 */
[-C--:B------:R-:W-:Y:S01]  /*10f60*/  FMUL R153, R153, R92.reuse ;  /* 0x0000005c99997220 */ /* 0x080fe20000400000 */
[-C--:B-1----:R-:W-:Y:S01]  /*10f70*/  FMUL R16, R12, R92.reuse ;  /* 0x0000005c0c107220 */ /* 0x082fe20000400000 */
[-C--:B------:R-:W-:Y:S01]  /*10f80*/  FMUL R69, R69, R92.reuse ;  /* 0x0000005c45457220 */ /* 0x080fe20000400000 */
[----:B------:R1:W-:Y:S01]  /*10f90*/  STS [R73+0x50], R19 ;  /* 0x0000501349007388 */ /* 0x0003e20000000800 */
[----:B------:R-:W-:Y:S01]  /*10fa0*/  @!P6 FMUL R102, R102, 16777216 ;  /* 0x4b8000006666e820 */ /* 0x000fe20000400000 */
[----:B0-----:R-:W-:-:S02]  /*10fb0*/  FMUL R17, R5, R92 ;  /* 0x0000005c05117220 */ /* 0x001fc40000400000 */
[----:B------:R0:W-:Y:S01]  /*10fc0*/  STS [R73+0x58], R20 ;  /* 0x0000581449007388 */ /* 0x0001e20000000800 */
[----:B------:R-:W-:Y:S01]  /*10fd0*/  FMUL R18, R13, R92 ;  /* 0x0000005c0d127220 */ /* 0x000fe20000400000 */
[----:B------:R-:W-:Y:S01]  /*10fe0*/  F2FP.PACK_AB R4, R7, R148 ;  /* 0x000000940704723e */ /* 0x000fe200000000ff */
[-C--:B-1----:R-:W-:Y:S01]  /*10ff0*/  FMUL R19, R154, R92.reuse ;  /* 0x0000005c9a137220 */ /* 0x082fe20000400000 */
[----:B------:R-:W-:Y:S01]  /*11000*/  F2FP.PACK_AB R5, R6, R67 ;  /* 0x000000430605723e */ /* 0x000fe200000000ff */
[----:B0-----:R-:W-:Y:S01]  /*11010*/  FMUL R20, R155, R92 ;  /* 0x0000005c9b147220 */ /* 0x001fe20000400000 */
[----:B------:R-:W0:Y:S01]  /*11020*/  MUFU.RCP R99, R99 ;  /* 0x0000006300637308 */ /* 0x000e220000001000 */
[----:B------:R-:W-:Y:S02]  /*11030*/  F2FP.PACK_AB R6, R15, R68 ;  /* 0x000000440f06723e */ /* 0x000fe400000000ff */
[----:B------:R-:W-:Y:S02]  /*11040*/  F2FP.PACK_AB R7, R151, R14 ;  /* 0x0000000e9707723e */ /* 0x000fe400000000ff */
[----:B------:R-:W-:-:S02]  /*11050*/  F2FP.PACK_AB R12, R17, R152 ;  /* 0x00000098110c723e */ /* 0x000fc400000000ff */
[----:B------:R-:W-:Y:S01]  /*11060*/  F2FP.PACK_AB R13, R153, R16 ;  /* 0x00000010990d723e */ /* 0x000fe200000000ff */
[----:B------:R-:W1:Y:S01]  /*11070*/  MUFU.RCP R100, R100 ;  /* 0x0000006400647308 */ /* 0x000e620000001000 */
[----:B------:R-:W-:Y:S02]  /*11080*/  F2FP.PACK_AB R14, R19, R18 ;  /* 0x00000012130e723e */ /* 0x000fe400000000ff */
[----:B------:R-:W-:Y:S01]  /*11090*/  F2FP.PACK_AB R15, R20, R69 ;  /* 0x00000045140f723e */ /* 0x000fe200000000ff */
[----:B------:R-:W-:Y:S01]  /*110a0*/  @!P3 FMUL R104, R104, 16777216 ;  /* 0x4b8000006868b820 */ /* 0x000fe20000400000 */
[----:B------:R-:W-:Y:S03]  /*110b0*/  @!P4 STG.E.128 [R8.64], R4 ;  /* 0x000000040800c986 */ /* 0x000fe6000c101d04 */
[----:B------:R-:W0:Y:S01]  /*110c0*/  MUFU.RCP R101, R101 ;  /* 0x0000006500657308 */ /* 0x000e220000001000 */
[----:B------:R-:W-:Y:S01]  /*110d0*/  @!P5 STG.E.128 [R10.64], R12 ;  /* 0x0000000c0a00d986 */ /* 0x000fe2000c101d04 */
[----:B------:R-:W-:Y:S01]  /*110e0*/  @!P0 FMUL R108, R108, 16777216 ;  /* 0x4b8000006c6c8820 */ /* 0x000fe20000400000 */
[----:B------:R-:W-:-:S05]  /*110f0*/  LOP3.LUT P5, RZ, R2, 0x4000000, RZ, 0xc0, !PT ;  /* 0x0400000002ff7812 */ /* 0x000fca00078ac0ff */
[----:B------:R-:W0:Y:S01]  /*11100*/  MUFU.RCP R102, R102 ;  /* 0x0000006600667308 */ /* 0x000e220000001000 */
[----:B-----5:R-:W-:Y:S01]  /*11110*/  IADD3 R2, P0, R187, c[0x0][0x168], RZ ;  /* 0x00005a00bb027a10 */ /* 0x020fe20007f1e0ff */
[----:B------:R-:W-:Y:S01]  /*11120*/  @!P1 FMUL R103, R103, 16777216 ;  /* 0x4b80000067679820 */ /* 0x000fe20000400000 */
[----:B------:R-:W-:Y:S01]  /*11130*/  FMUL R104, R97, R104 ;  /* 0x0000006861687220 */ /* 0x000fe20000400000 */
[----:B------:R-:W-:Y:S01]  /*11140*/  @!P2 FMUL R106, R106, 16777216 ;  /* 0x4b8000006a6aa820 */ /* 0x000fe20000400000 */
[C---:B------:R-:W-:Y:S01]  /*11150*/  LOP3.LUT P1, RZ, R3.reuse, 0x800000, RZ, 0xc0, !PT ;  /* 0x0080000003ff7812 */ /* 0x040fe2000782c0ff */
[----:B------:R5:W-:Y:S01]  /*11160*/  STS [R73+0x60], R21 ;  /* 0x0000601549007388 */ /* 0x000be20000000800 */
[C---:B------:R-:W-:Y:S02]  /*11170*/  LOP3.LUT P3, RZ, R3.reuse, 0x200000, RZ, 0xc0, !PT ;  /* 0x0020000003ff7812 */ /* 0x040fe4000786c0ff */
[C---:B------:R-:W-:Y:S01]  /*11180*/  LOP3.LUT P2, RZ, R3.reuse, 0x400000, RZ, 0xc0, !PT ;  /* 0x0040000003ff7812 */ /* 0x040fe2000784c0ff */
[----:B------:R0:W-:Y:S01]  /*11190*/  STS [R73+0x68], R22 ;  /* 0x0000681649007388 */ /* 0x0001e20000000800 */
[----:B------:R-:W-:Y:S01]  /*111a0*/  LOP3.LUT P4, RZ, R3, 0x100000, RZ, 0xc0, !PT ;  /* 0x0010000003ff7812 */ /* 0x000fe2000788c0ff */
[-C--:B------:R-:W-:Y:S01]  /*111b0*/  FMUL R156, R156, R104.reuse ;  /* 0x000000689c9c7220 */ /* 0x080fe20000400000 */
[----:B------:R-:W-:Y:S01]  /*111c0*/  IADD3.X R3, R186, c[0x0][0x16c], RZ, P0, !PT ;  /* 0x00005b00ba037a10 */ /* 0x000fe200007fe4ff */
[----:B------:R1:W-:Y:S01]  /*111d0*/  STS [R73+0x108], R42 ;  /* 0x0001082a49007388 */ /* 0x0003e20000000800 */
[-C--:B------:R-:W-:Y:S01]  /*111e0*/  FMUL R71, R71, R104.reuse ;  /* 0x0000006847477220 */ /* 0x080fe20000400000 */
[-C--:B-----5:R-:W-:Y:S01]  /*111f0*/  FMUL R21, R70, R104.reuse ;  /* 0x0000006846157220 */ /* 0x0a0fe20000400000 */
[-C--:B------:R-:W-:Y:S01]  /*11200*/  FMUL R72, R72, R104.reuse ;  /* 0x0000006848487220 */ /* 0x080fe20000400000 */
[----:B------:R5:W-:Y:S01]  /*11210*/  STS [R73+0x110], R43 ;  /* 0x0001102b49007388 */ /* 0x000be20000000800 */
[-C--:B------:R-:W-:Y:S01]  /*11220*/  FMUL R75, R75, R104.reuse ;  /* 0x000000684b4b7220 */ /* 0x080fe20000400000 */
[-C--:B0-----:R-:W-:Y:S01]  /*11230*/  FMUL R22, R157, R104.reuse ;  /* 0x000000689d167220 */ /* 0x081fe20000400000 */
[----:B------:R-:W-:Y:S01]  /*11240*/  IADD3 R16, P0, R185, c[0x0][0x168], RZ ;  /* 0x00005a00b9107a10 */ /* 0x000fe20007f1e0ff */
[----:B------:R-:W-:Y:S01]  /*11250*/  @!P6 FMUL R93, R93, 16777216 ;  /* 0x4b8000005d5de820 */ /* 0x000fe20000400000 */
[----:B-1----:R-:W-:Y:S01]  /*11260*/  FMUL R42, R159, R104 ;  /* 0x000000689f2a7220 */ /* 0x002fe20000400000 */
[----:B------:R-:W-:Y:S01]  /*11270*/  FMUL R106, R99, R106 ;  /* 0x0000006a636a7220 */ /* 0x000fe20000400000 */
[----:B-----5:R-:W-:Y:S01]  /*11280*/  FMUL R43, R158, R104 ;  /* 0x000000689e2b7220 */ /* 0x020fe20000400000 */
[----:B------:R-:W-:Y:S01]  /*11290*/  FMUL R94, R100, R103 ;  /* 0x00000067645e7220 */ /* 0x000fe20000400000 */
[----:B------:R-:W-:Y:S01]  /*112a0*/  IADD3.X R17, R184, c[0x0][0x16c], RZ, P0, !PT ;  /* 0x00005b00b8117a10 */ /* 0x000fe200007fe4ff */
[----:B------:R-:W-:Y:S01]  /*112b0*/  FMUL R108, R101, R108 ;  /* 0x0000006c656c7220 */ /* 0x000fe20000400000 */
[----:B------:R-:W-:Y:S01]  /*112c0*/  F2FP.PACK_AB R156, R21, R156 ;  /* 0x0000009c159c723e */ /* 0x000fe200000000ff */
[----:B------:R0:W-:Y:S01]  /*112d0*/  STS [R73+0x118], R44 ;  /* 0x0001182c49007388 */ /* 0x0001e20000000800 */
[----:B------:R-:W-:Y:S01]  /*112e0*/  F2FP.PACK_AB R157, R22, R71 ;  /* 0x00000047169d723e */ /* 0x000fe200000000ff */
[----:B------:R-:W-:Y:S01]  /*112f0*/  FMUL R102, R102, R93 ;  /* 0x0000005d66667220 */ /* 0x000fe20000400000 */
[----:B------:R-:W-:Y:S01]  /*11300*/  F2FP.PACK_AB R158, R43, R72 ;  /* 0x000000482b9e723e */ /* 0x000fe200000000ff */
[----:B------:R1:W-:Y:S01]  /*11310*/  STS [R73+0x120], R45 ;  /* 0x0001202d49007388 */ /* 0x0003e20000000800 */
[----:B------:R-:W-:-:S02]  /*11320*/  F2FP.PACK_AB R159, R42, R75 ;  /* 0x0000004b2a9f723e */ /* 0x000fc400000000ff */
[----:B------:R-:W-:Y:S01]  /*11330*/  IADD3 R4, P0, R183, c[0x0][0x168], RZ ;  /* 0x00005a00b7047a10 */ /* 0x000fe20007f1e0ff */
[----:B------:R5:W-:Y:S01]  /*11340*/  STS [R73+0x128], R46 ;  /* 0x0001282e49007388 */ /* 0x000be20000000800 */
[-C--:B------:R-:W-:Y:S01]  /*11350*/  FMUL R160, R160, R106.reuse ;  /* 0x0000006aa0a07220 */ /* 0x080fe20000400000 */
[-C--:B------:R-:W-:Y:S01]  /*11360*/  FMUL R77, R77, R106.reuse ;  /* 0x0000006a4d4d7220 */ /* 0x080fe20000400000 */
[-C--:B0-----:R-:W-:Y:S01]  /*11370*/  FMUL R44, R161, R106.reuse ;  /* 0x0000006aa12c7220 */ /* 0x081fe20000400000 */
[----:B------:R0:W-:Y:S01]  /*11380*/  STS [R73+0x130], R47 ;  /* 0x0001302f49007388 */ /* 0x0001e20000000800 */
[-C--:B------:R-:W-:Y:S01]  /*11390*/  FMUL R78, R78, R106.reuse ;  /* 0x0000006a4e4e7220 */ /* 0x080fe20000400000 */
[-C--:B-1----:R-:W-:Y:S01]  /*113a0*/  FMUL R45, R76, R106.reuse ;  /* 0x0000006a4c2d7220 */ /* 0x082fe20000400000 */
[----:B------:R-:W-:Y:S01]  /*113b0*/  FMUL R79, R79, R106 ;  /* 0x0000006a4f4f7220 */ /* 0x000fe20000400000 */
[----:B------:R1:W-:Y:S01]  /*113c0*/  STS [R73+0x18], R0 ;  /* 0x0000180049007388 */ /* 0x0003e20000000800 */
[----:B------:R-:W-:Y:S01]  /*113d0*/  FMUL R164, R164, R94 ;  /* 0x0000005ea4a47220 */ /* 0x000fe20000400000 */
[----:B-----5:R-:W-:Y:S01]  /*113e0*/  FMUL R46, R163, R106 ;  /* 0x0000006aa32e7220 */ /* 0x020fe20000400000 */
[-C--:B------:R-:W-:Y:S01]  /*113f0*/  FMUL R81, R81, R94.reuse ;  /* 0x0000005e51517220 */ /* 0x080fe20000400000 */
[----:B------:R5:W-:Y:S01]  /*11400*/  STS [R73+0x138], R48 ;  /* 0x0001383049007388 */ /* 0x000be20000000800 */
[----:B------:R-:W-:Y:S01]  /*11410*/  FMUL R80, R80, R94 ;  /* 0x0000005e50507220 */ /* 0x000fe20000400000 */
[----:B0-----:R-:W-:Y:S01]  /*11420*/  FMUL R47, R162, R106 ;  /* 0x0000006aa22f7220 */ /* 0x001fe20000400000 */
[-C--:B------:R-:W-:Y:S01]  /*11430*/  FMUL R165, R165, R94.reuse ;  /* 0x0000005ea5a57220 */ /* 0x080fe20000400000 */
[----:B------:R0:W-:Y:S01]  /*11440*/  STS [R73+0x140], R49 ;  /* 0x0001403149007388 */ /* 0x0001e20000000800 */
[-C--:B------:R-:W-:Y:S01]  /*11450*/  FMUL R82, R82, R94.reuse ;  /* 0x0000005e52527220 */ /* 0x080fe20000400000 */
[----:B------:R-:W-:Y:S01]  /*11460*/  FMUL R83, R83, R94 ;  /* 0x0000005e53537220 */ /* 0x000fe20000400000 */
[-C--:B------:R-:W-:Y:S01]  /*11470*/  FMUL R168, R168, R108.reuse ;  /* 0x0000006ca8a87220 */ /* 0x080fe20000400000 */
[----:B-1----:R-:W1:Y:S01]  /*11480*/  S2R R0, SR_CTAID.X ;  /* 0x0000000000007919 */ /* 0x002e620000002500 */
[----:B------:R-:W-:Y:S01]  /*11490*/  FMUL R85, R85, R108 ;  /* 0x0000006c55557220 */ /* 0x000fe20000400000 */
[----:B-----5:R-:W-:Y:S01]  /*114a0*/  FMUL R48, R167, R94 ;  /* 0x0000005ea7307220 */ /* 0x020fe20000400000 */
[-C--:B------:R-:W-:Y:S01]  /*114b0*/  FMUL R86, R86, R108.reuse ;  /* 0x0000006c56567220 */ /* 0x080fe20000400000 */
[----:B------:R5:W-:Y:S01]  /*114c0*/  STS [R73+0x148], R50 ;  /* 0x0001483249007388 */ /* 0x000be20000000800 */
[----:B------:R-:W-:Y:S01]  /*114d0*/  FMUL R87, R87, R108 ;  /* 0x0000006c57577220 */ /* 0x000fe20000400000 */
[----:B0-----:R-:W-:Y:S01]  /*114e0*/  FMUL R49, R166, R94 ;  /* 0x0000005ea6317220 */ /* 0x001fe20000400000 */
[----:B------:R-:W-:Y:S01]  /*114f0*/  IADD3.X R5, R182, c[0x0][0x16c], RZ, P0, !PT ;  /* 0x00005b00b6057a10 */ /* 0x000fe200007fe4ff */
[----:B------:R0:W-:Y:S01]  /*11500*/  STS [R73+0x150], R51 ;  /* 0x0001503349007388 */ /* 0x0001e20000000800 */
[-C--:B------:R-:W-:Y:S01]  /*11510*/  FMUL R248, R248, R102.reuse ;  /* 0x00000066f8f87220 */ /* 0x080fe20000400000 */
[----:B------:R-:W-:-:S02]  /*11520*/  FMUL R19, R88, R102 ;  /* 0x0000006658137220 */ /* 0x000fc40000400000 */
[----:B------:R1:W-:Y:S01]  /*11530*/  STS [R73+0x158], R52 ;  /* 0x0001583449007388 */ /* 0x0003e20000000800 */
[----:B------:R-:W-:Y:S01]  /*11540*/  FMUL R89, R89, R102 ;  /* 0x0000006659597220 */ /* 0x000fe20000400000 */
[----:B-----5:R-:W-:Y:S02]  /*11550*/  FMUL R50, R169, R108 ;  /* 0x0000006ca9327220 */ /* 0x020fe40000400000 */
[----:B------:R5:W-:Y:S01]  /*11560*/  STS [R73+0x160], R53 ;  /* 0x0001603549007388 */ /* 0x000be20000000800 */
[----:B------:R-:W-:Y:S01]  /*11570*/  FMUL R18, R249, R102 ;  /* 0x00000066f9127220 */ /* 0x000fe20000400000 */
[----:B0-----:R-:W-:Y:S01]  /*11580*/  FMUL R51, R84, R108 ;  /* 0x0000006c54337220 */ /* 0x001fe20000400000 */
[-C--:B------:R-:W-:Y:S01]  /*11590*/  FMUL R90, R90, R102.reuse ;  /* 0x000000665a5a7220 */ /* 0x080fe20000400000 */
[----:B------:R0:W-:Y:S01]  /*115a0*/  STS [R73+0x70], R23 ;  /* 0x0000701749007388 */ /* 0x0001e20000000800 */
[----:B------:R-:W-:Y:S01]  /*115b0*/  FMUL R91, R91, R102 ;  /* 0x000000665b5b7220 */ /* 0x000fe20000400000 */
[----:B-1----:R-:W-:Y:S01]  /*115c0*/  FMUL R52, R171, R108 ;  /* 0x0000006cab347220 */ /* 0x002fe20000400000 */
[----:B------:R-:W-:Y:S01]  /*115d0*/  FMUL R20, R251, R102 ;  /* 0x00000066fb147220 */ /* 0x000fe20000400000 */
[----:B------:R-:W-:Y:S01]  /*115e0*/  @!P1 STG.E.128 [R2.64], R156 ;  /* 0x0000009c02009986 */ /* 0x000fe2000c101d04 */
[----:B-----5:R-:W-:Y:S01]  /*115f0*/  FMUL R53, R170, R108 ;  /* 0x0000006caa357220 */ /* 0x020fe20000400000 */
[----:B------:R-:W-:Y:S01]  /*11600*/  F2FP.PACK_AB R76, R45, R160 ;  /* 0x000000a02d4c723e */ /* 0x000fe200000000ff */
[----:B0-----:R-:W-:Y:S01]  /*11610*/  FMUL R23, R250, R102 ;  /* 0x00000066fa177220 */ /* 0x001fe20000400000 */
[----:B------:R-:W-:-:S02]  /*11620*/  F2FP.PACK_AB R77, R44, R77 ;  /* 0x0000004d2c4d723e */ /* 0x000fc400000000ff */
[----:B------:R-:W-:Y:S02]  /*11630*/  F2FP.PACK_AB R78, R47, R78 ;  /* 0x0000004e2f4e723e */ /* 0x000fe400000000ff */
[----:B------:R-:W-:Y:S02]  /*11640*/  F2FP.PACK_AB R79, R46, R79 ;  /* 0x0000004f2e4f723e */ /* 0x000fe400000000ff */
[----:B------:R-:W-:Y:S02]  /*11650*/  F2FP.PACK_AB R164, R81, R164 ;  /* 0x000000a451a4723e */ /* 0x000fe400000000ff */
[----:B------:R-:W-:Y:S02]  /*11660*/  F2FP.PACK_AB R165, R165, R80 ;  /* 0x00000050a5a5723e */ /* 0x000fe400000000ff */
[----:B------:R-:W-:Y:S02]  /*11670*/  F2FP.PACK_AB R166, R49, R82 ;  /* 0x0000005231a6723e */ /* 0x000fe400000000ff */
        /* <DEDUP_REMOVED lines=8> */
[----:B------:R-:W-:Y:S01]  /*11700*/  F2FP.PACK_AB R91, R20, R91 ;  /* 0x0000005b145b723e */ /* 0x000fe200000000ff */
[----:B------:R-:W-:Y:S04]  /*11710*/  @!P2 STG.E.128 [R16.64], R76 ;  /* 0x0000004c1000a986 */ /* 0x000fe8000c101d04 */
[----:B------:R0:W-:Y:S04]  /*11720*/  @!P3 STG.E.128 [R4.64], R164 ;  /* 0x000000a40400b986 */ /* 0x0001e8000c101d04 */
[----:B------:R1:W-:Y:S04]  /*11730*/  STS [R73+0x20], R252 ;  /* 0x000020fc49007388 */ /* 0x0003e80000000800 */
        /* <DEDUP_REMOVED lines=17> */
[----:B------:R1:W-:Y:S01]  /*11850*/  STS [R73+0x1f0], R108 ;  /* 0x0001f06c49007388 */ /* 0x0003e20000000800 */
[----:B----4-:R-:W-:-:S02]  /*11860*/  IADD3 R6, P0, R181, c[0x0][0x168], RZ ;  /* 0x00005a00b5067a10 */ /* 0x010fc40007f1e0ff */
[----:B------:R-:W-:Y:S01]  /*11870*/  IADD3 R8, P1, R180, c[0x0][0x168], RZ ;  /* 0x00005a00b4087a10 */ /* 0x000fe20007f3e0ff */
[----:B------:R1:W-:Y:S04]  /*11880*/  STS [R73+0x100], R41 ;  /* 0x0001002949007388 */ /* 0x0003e80000000800 */
[----:B------:R1:W-:Y:S01]  /*11890*/  STS [R73+0x78], R24 ;  /* 0x0000781849007388 */ /* 0x0003e20000000800 */
[----:B--2---:R-:W-:Y:S02]  /*118a0*/  IADD3.X R7, R177, c[0x0][0x16c], RZ, P0, !PT ;  /* 0x00005b00b1077a10 */ /* 0x004fe400007fe4ff */
[----:B---3--:R-:W-:-:S03]  /*118b0*/  IADD3.X R9, R179, c[0x0][0x16c], RZ, P1, !PT ;  /* 0x00005b00b3097a10 */ /* 0x008fc60000ffe4ff */
        /* <DEDUP_REMOVED lines=18> */
[----:B------:R1:W-:Y:S01]  /*119e0*/  @!P5 STG.E.128 [R8.64], R88 ;  /* 0x000000580800d986 */ /* 0x0003e2000c101d04 */
[----:B------:R-:W-:-:S02]  /*119f0*/  SHF.L.U32 R0, R0, 0x7, RZ ;  /* 0x0000000700007819 */ /* 0x000fc400000006ff */
[----:B------:R-:W-:Y:S02]  /*11a00*/  ISETP.GE.U32.AND P0, PT, R95, 0x1230, PT ;  /* 0x000012305f00780c */ /* 0x000fe40003f06070 */
[----:B------:R-:W-:Y:S02]  /*11a10*/  SHF.R.S32.HI R0, RZ, 0x1f, R0 ;  /* 0x0000001fff007819 */ /* 0x000fe40000011400 */
[----:B0-----:R-:W-:Y:S02]  /*11a20*/  SHF.L.U32 R4, R178, 0x4, RZ ;  /* 0x00000004b2047819 */ /* 0x001fe400000006ff */
[----:B------:R-:W-:Y:S02]  /*11a30*/  ISETP.GE.U32.AND.EX P0, PT, R0, RZ, PT, P0 ;  /* 0x000000ff0000720c */ /* 0x000fe40003f06100 */
[----:B------:R-:W-:-:S05]  /*11a40*/  LOP3.LUT R4, R4, 0x1f0, RZ, 0xe2, !PT ;  /* 0x000001f004047812 */ /* 0x000fca00078ee2ff */
[----:B------:R-:W-:Y:S06]  /*11a50*/  BAR.SYNC 0x0 ;  /* 0x0000000000007b1d */ /* 0x000fec0000000000 */
[----:B------:R-:W-:Y:S05]  /*11a60*/  @P0 EXIT ;  /* 0x000000000000094d */ /* 0x000fea0003800000 */
[----:B-1----:R-:W0:Y:S01]  /*11a70*/  LDS.128 R4, [R4] ;  /* 0x0000000004047984 */ /* 0x002e220000000c00 */
[----:B------:R-:W-:-:S04]  /*11a80*/  LEA R2, P0, R95, c[0x0][0x170], 0x2 ;  /* 0x00005c005f027a11 */ /* 0x000fc800078010ff */
[----:B------:R-:W-:-:S05]  /*11a90*/  LEA.HI.X R3, R95, c[0x0][0x174], R0, 0x2, P0 ;  /* 0x00005d005f037a11 */ /* 0x000fca00000f1400 */
[----:B0-----:R-:W-:Y:S01]  /*11aa0*/  STG.E.128 [R2.64], R4 ;  /* 0x0000000402007986 */ /* 0x001fe2000c101d04 */
[----:B------:R-:W-:Y:S05]  /*11ab0*/  EXIT ;  /* 0x000000000000794d */ /* 0x000fea0003800000 */
.L_x_0:
[----:B------:R-:W-:-:S00]  /*11ac0*/  BRA `(.L_x_0) ;  /* 0xfffffff000007947 */ /* 0x000fc0000383ffff */
[----:B------:R-:W-:-:S00]  /*11ad0*/  NOP ;  /* 0x0000000000007918 */ /* 0x000fc00000000000 */
        /* <DEDUP_REMOVED lines=10> */
.L_x_1:


//--------------------- .nv.global.init           --------------------------
	.section	.nv.global.init,"aw",@progbits
.nv.global.init:
	.type		_$_str,@object
	.size		_$_str,(_$_str_$_2 - _$_str)
_$_str:
        /*0000*/ 	.byte	0x5f, 0x5f, 0x43, 0x55, 0x44, 0x41, 0x5f, 0x46, 0x54, 0x5a, 0x00
	.type		_$_str_$_2,@object
	.size		_$_str_$_2,(.L_1 - _$_str_$_2)
_$_str_$_2:
        /*000b*/ 	.byte	0x5f, 0x5f, 0x43, 0x55, 0x44, 0x41, 0x5f, 0x50, 0x52, 0x45, 0x43, 0x5f, 0x53, 0x51, 0x52, 0x54
        /*001b*/ 	.byte	0x00
.L_1:


//--------------------- .nv.shared.l2norm_fwd_kernel --------------------------
	.section	.nv.shared.l2norm_fwd_kernel,"aw",@nobits
	.align	16
